//
// Generated by NVIDIA NVVM Compiler
//
// Compiler Build ID: CL-36424714
// Cuda compilation tools, release 13.0, V13.0.88
// Based on NVVM 20.0.0
//

.version 9.0
.target sm_100
.address_size 64

	// .globl	_Z8cu_sgemmILi4EEvPKfS1_Pfiii
// _ZZ8cu_sgemmILi4EEvPKfS1_PfiiiE8shared_a has been demoted
// _ZZ8cu_sgemmILi4EEvPKfS1_PfiiiE8shared_b has been demoted
// _ZZ8cu_sgemmILi8EEvPKfS1_PfiiiE8shared_a has been demoted
// _ZZ8cu_sgemmILi8EEvPKfS1_PfiiiE8shared_b has been demoted
// _ZZ8cu_sgemmILi16EEvPKfS1_PfiiiE8shared_a has been demoted
// _ZZ8cu_sgemmILi16EEvPKfS1_PfiiiE8shared_b has been demoted
// _ZZ8cu_sgemmILi32EEvPKfS1_PfiiiE8shared_a has been demoted
// _ZZ8cu_sgemmILi32EEvPKfS1_PfiiiE8shared_b has been demoted

.visible .entry _Z8cu_sgemmILi4EEvPKfS1_Pfiii(
	.param .u64 .ptr .align 1 _Z8cu_sgemmILi4EEvPKfS1_Pfiii_param_0,
	.param .u64 .ptr .align 1 _Z8cu_sgemmILi4EEvPKfS1_Pfiii_param_1,
	.param .u64 .ptr .align 1 _Z8cu_sgemmILi4EEvPKfS1_Pfiii_param_2,
	.param .u32 _Z8cu_sgemmILi4EEvPKfS1_Pfiii_param_3,
	.param .u32 _Z8cu_sgemmILi4EEvPKfS1_Pfiii_param_4,
	.param .u32 _Z8cu_sgemmILi4EEvPKfS1_Pfiii_param_5
)
{
	.reg .pred 	%p<7>;
	.reg .b32 	%r<33>;
	.reg .b32 	%f<116>;
	.reg .b64 	%rd<51>;
	// demoted variable
	.shared .align 4 .b8 _ZZ8cu_sgemmILi4EEvPKfS1_PfiiiE8shared_a[64];
	// demoted variable
	.shared .align 4 .b8 _ZZ8cu_sgemmILi4EEvPKfS1_PfiiiE8shared_b[64];
	ld.param.u64 	%rd20, [_Z8cu_sgemmILi4EEvPKfS1_Pfiii_param_0];
	ld.param.u64 	%rd21, [_Z8cu_sgemmILi4EEvPKfS1_Pfiii_param_1];
	ld.param.u64 	%rd19, [_Z8cu_sgemmILi4EEvPKfS1_Pfiii_param_2];
	ld.param.u32 	%r16, [_Z8cu_sgemmILi4EEvPKfS1_Pfiii_param_4];
	ld.param.u32 	%r17, [_Z8cu_sgemmILi4EEvPKfS1_Pfiii_param_5];
	cvta.to.global.u64 	%rd1, %rd21;
	cvta.to.global.u64 	%rd2, %rd20;
	mov.u32 	%r1, %tid.y;
	mov.u32 	%r2, %tid.x;
	mov.u32 	%r18, %ctaid.y;
	mov.u32 	%r19, %ctaid.x;
	shl.b32 	%r3, %r18, 2;
	shl.b32 	%r4, %r19, 2;
	setp.lt.s32 	%p1, %r17, 1;
	mov.f32 	%f115, 0f00000000;
	@%p1 bra 	$L__BB0_9;
	mul.lo.s32 	%r20, %r17, %r3;
	mul.wide.s32 	%rd22, %r20, 4;
	add.s64 	%rd48, %rd2, %rd22;
	mul.wide.u32 	%rd23, %r4, 4;
	add.s64 	%rd47, %rd1, %rd23;
	mad.lo.s32 	%r5, %r17, %r1, %r2;
	shl.b32 	%r21, %r1, 4;
	mov.u32 	%r22, _ZZ8cu_sgemmILi4EEvPKfS1_PfiiiE8shared_a;
	add.s32 	%r6, %r22, %r21;
	shl.b32 	%r23, %r2, 2;
	add.s32 	%r7, %r6, %r23;
	mov.u32 	%r24, _ZZ8cu_sgemmILi4EEvPKfS1_PfiiiE8shared_b;
	add.s32 	%r9, %r24, %r23;
	add.s32 	%r8, %r9, %r21;
	shl.b32 	%r10, %r16, 2;
	add.s32 	%r11, %r17, -1;
	shr.u32 	%r25, %r11, 2;
	add.s32 	%r12, %r25, 1;
	setp.lt.u32 	%p2, %r17, 13;
	mov.f32 	%f115, 0f00000000;
	@%p2 bra 	$L__BB0_4;
	mul.wide.s32 	%rd24, %r10, 12;
	mul.wide.u32 	%rd5, %r5, 4;
	add.s64 	%rd6, %rd24, %rd5;
	mul.wide.s32 	%rd25, %r10, 8;
	add.s64 	%rd7, %rd25, %rd5;
	mul.wide.s32 	%rd26, %r10, 4;
	add.s64 	%rd8, %rd26, %rd5;
	and.b32  	%r26, %r12, 2147483644;
	neg.s32 	%r32, %r26;
	mov.f32 	%f115, 0f00000000;
$L__BB0_3:
	.pragma "nounroll";
	add.s64 	%rd27, %rd48, %rd5;
	ld.global.f32 	%f14, [%rd27];
	st.shared.f32 	[%r7], %f14;
	add.s64 	%rd28, %rd47, %rd5;
	ld.global.f32 	%f15, [%rd28];
	st.shared.f32 	[%r8], %f15;
	bar.sync 	0;
	ld.shared.f32 	%f16, [%r6];
	ld.shared.f32 	%f17, [%r9];
	fma.rn.f32 	%f18, %f16, %f17, %f115;
	ld.shared.f32 	%f19, [%r6+4];
	ld.shared.f32 	%f20, [%r9+16];
	fma.rn.f32 	%f21, %f19, %f20, %f18;
	ld.shared.f32 	%f22, [%r6+8];
	ld.shared.f32 	%f23, [%r9+32];
	fma.rn.f32 	%f24, %f22, %f23, %f21;
	ld.shared.f32 	%f25, [%r6+12];
	ld.shared.f32 	%f26, [%r9+48];
	fma.rn.f32 	%f27, %f25, %f26, %f24;
	bar.sync 	0;
	ld.global.f32 	%f28, [%rd27+16];
	st.shared.f32 	[%r7], %f28;
	add.s64 	%rd29, %rd47, %rd8;
	ld.global.f32 	%f29, [%rd29];
	st.shared.f32 	[%r8], %f29;
	bar.sync 	0;
	ld.shared.f32 	%f30, [%r6];
	ld.shared.f32 	%f31, [%r9];
	fma.rn.f32 	%f32, %f30, %f31, %f27;
	ld.shared.f32 	%f33, [%r6+4];
	ld.shared.f32 	%f34, [%r9+16];
	fma.rn.f32 	%f35, %f33, %f34, %f32;
	ld.shared.f32 	%f36, [%r6+8];
	ld.shared.f32 	%f37, [%r9+32];
	fma.rn.f32 	%f38, %f36, %f37, %f35;
	ld.shared.f32 	%f39, [%r6+12];
	ld.shared.f32 	%f40, [%r9+48];
	fma.rn.f32 	%f41, %f39, %f40, %f38;
	bar.sync 	0;
	ld.global.f32 	%f42, [%rd27+32];
	st.shared.f32 	[%r7], %f42;
	add.s64 	%rd30, %rd47, %rd7;
	ld.global.f32 	%f43, [%rd30];
	st.shared.f32 	[%r8], %f43;
	bar.sync 	0;
	ld.shared.f32 	%f44, [%r6];
	ld.shared.f32 	%f45, [%r9];
	fma.rn.f32 	%f46, %f44, %f45, %f41;
	ld.shared.f32 	%f47, [%r6+4];
	ld.shared.f32 	%f48, [%r9+16];
	fma.rn.f32 	%f49, %f47, %f48, %f46;
	ld.shared.f32 	%f50, [%r6+8];
	ld.shared.f32 	%f51, [%r9+32];
	fma.rn.f32 	%f52, %f50, %f51, %f49;
	ld.shared.f32 	%f53, [%r6+12];
	ld.shared.f32 	%f54, [%r9+48];
	fma.rn.f32 	%f55, %f53, %f54, %f52;
	bar.sync 	0;
	ld.global.f32 	%f56, [%rd27+48];
	st.shared.f32 	[%r7], %f56;
	add.s64 	%rd31, %rd47, %rd6;
	ld.global.f32 	%f57, [%rd31];
	st.shared.f32 	[%r8], %f57;
	bar.sync 	0;
	ld.shared.f32 	%f58, [%r6];
	ld.shared.f32 	%f59, [%r9];
	fma.rn.f32 	%f60, %f58, %f59, %f55;
	ld.shared.f32 	%f61, [%r6+4];
	ld.shared.f32 	%f62, [%r9+16];
	fma.rn.f32 	%f63, %f61, %f62, %f60;
	ld.shared.f32 	%f64, [%r6+8];
	ld.shared.f32 	%f65, [%r9+32];
	fma.rn.f32 	%f66, %f64, %f65, %f63;
	ld.shared.f32 	%f67, [%r6+12];
	ld.shared.f32 	%f68, [%r9+48];
	fma.rn.f32 	%f115, %f67, %f68, %f66;
	bar.sync 	0;
	add.s64 	%rd48, %rd48, 64;
	mul.wide.s32 	%rd32, %r10, 16;
	add.s64 	%rd47, %rd47, %rd32;
	add.s32 	%r32, %r32, 4;
	setp.ne.s32 	%p3, %r32, 0;
	@%p3 bra 	$L__BB0_3;
$L__BB0_4:
	and.b32  	%r27, %r12, 3;
	setp.eq.s32 	%p4, %r27, 0;
	@%p4 bra 	$L__BB0_9;
	setp.eq.s32 	%p5, %r27, 1;
	@%p5 bra 	$L__BB0_7;
	mul.wide.u32 	%rd33, %r5, 4;
	add.s64 	%rd34, %rd48, %rd33;
	ld.global.f32 	%f70, [%rd34];
	st.shared.f32 	[%r7], %f70;
	add.s64 	%rd35, %rd47, %rd33;
	ld.global.f32 	%f71, [%rd35];
	st.shared.f32 	[%r8], %f71;
	bar.sync 	0;
	ld.shared.f32 	%f72, [%r6];
	ld.shared.f32 	%f73, [%r9];
	fma.rn.f32 	%f74, %f72, %f73, %f115;
	ld.shared.f32 	%f75, [%r6+4];
	ld.shared.f32 	%f76, [%r9+16];
	fma.rn.f32 	%f77, %f75, %f76, %f74;
	ld.shared.f32 	%f78, [%r6+8];
	ld.shared.f32 	%f79, [%r9+32];
	fma.rn.f32 	%f80, %f78, %f79, %f77;
	ld.shared.f32 	%f81, [%r6+12];
	ld.shared.f32 	%f82, [%r9+48];
	fma.rn.f32 	%f83, %f81, %f82, %f80;
	bar.sync 	0;
	mul.wide.s32 	%rd36, %r10, 4;
	add.s64 	%rd37, %rd47, %rd36;
	ld.global.f32 	%f84, [%rd34+16];
	st.shared.f32 	[%r7], %f84;
	add.s64 	%rd38, %rd37, %rd33;
	ld.global.f32 	%f85, [%rd38];
	st.shared.f32 	[%r8], %f85;
	bar.sync 	0;
	ld.shared.f32 	%f86, [%r6];
	ld.shared.f32 	%f87, [%r9];
	fma.rn.f32 	%f88, %f86, %f87, %f83;
	ld.shared.f32 	%f89, [%r6+4];
	ld.shared.f32 	%f90, [%r9+16];
	fma.rn.f32 	%f91, %f89, %f90, %f88;
	ld.shared.f32 	%f92, [%r6+8];
	ld.shared.f32 	%f93, [%r9+32];
	fma.rn.f32 	%f94, %f92, %f93, %f91;
	ld.shared.f32 	%f95, [%r6+12];
	ld.shared.f32 	%f96, [%r9+48];
	fma.rn.f32 	%f115, %f95, %f96, %f94;
	bar.sync 	0;
	add.s64 	%rd47, %rd37, %rd36;
	add.s64 	%rd48, %rd48, 32;
$L__BB0_7:
	and.b32  	%r28, %r11, 4;
	setp.ne.s32 	%p6, %r28, 0;
	@%p6 bra 	$L__BB0_9;
	mul.wide.u32 	%rd39, %r5, 4;
	add.s64 	%rd40, %rd48, %rd39;
	ld.global.f32 	%f97, [%rd40];
	st.shared.f32 	[%r7], %f97;
	add.s64 	%rd41, %rd47, %rd39;
	ld.global.f32 	%f98, [%rd41];
	st.shared.f32 	[%r8], %f98;
	bar.sync 	0;
	ld.shared.f32 	%f99, [%r6];
	ld.shared.f32 	%f100, [%r9];
	fma.rn.f32 	%f101, %f99, %f100, %f115;
	ld.shared.f32 	%f102, [%r6+4];
	ld.shared.f32 	%f103, [%r9+16];
	fma.rn.f32 	%f104, %f102, %f103, %f101;
	ld.shared.f32 	%f105, [%r6+8];
	ld.shared.f32 	%f106, [%r9+32];
	fma.rn.f32 	%f107, %f105, %f106, %f104;
	ld.shared.f32 	%f108, [%r6+12];
	ld.shared.f32 	%f109, [%r9+48];
	fma.rn.f32 	%f115, %f108, %f109, %f107;
	bar.sync 	0;
$L__BB0_9:
	cvta.to.global.u64 	%rd42, %rd19;
	add.s32 	%r29, %r3, %r1;
	add.s32 	%r30, %r4, %r2;
	mad.lo.s32 	%r31, %r16, %r29, %r30;
	mul.wide.s32 	%rd43, %r31, 4;
	add.s64 	%rd44, %rd42, %rd43;
	st.global.f32 	[%rd44], %f115;
	ret;

}
	// .globl	_Z8cu_sgemmILi8EEvPKfS1_Pfiii
.visible .entry _Z8cu_sgemmILi8EEvPKfS1_Pfiii(
	.param .u64 .ptr .align 1 _Z8cu_sgemmILi8EEvPKfS1_Pfiii_param_0,
	.param .u64 .ptr .align 1 _Z8cu_sgemmILi8EEvPKfS1_Pfiii_param_1,
	.param .u64 .ptr .align 1 _Z8cu_sgemmILi8EEvPKfS1_Pfiii_param_2,
	.param .u32 _Z8cu_sgemmILi8EEvPKfS1_Pfiii_param_3,
	.param .u32 _Z8cu_sgemmILi8EEvPKfS1_Pfiii_param_4,
	.param .u32 _Z8cu_sgemmILi8EEvPKfS1_Pfiii_param_5
)
{
	.reg .pred 	%p<7>;
	.reg .b32 	%r<33>;
	.reg .b32 	%f<200>;
	.reg .b64 	%rd<51>;
	// demoted variable
	.shared .align 4 .b8 _ZZ8cu_sgemmILi8EEvPKfS1_PfiiiE8shared_a[256];
	// demoted variable
	.shared .align 4 .b8 _ZZ8cu_sgemmILi8EEvPKfS1_PfiiiE8shared_b[256];
	ld.param.u64 	%rd20, [_Z8cu_sgemmILi8EEvPKfS1_Pfiii_param_0];
	ld.param.u64 	%rd21, [_Z8cu_sgemmILi8EEvPKfS1_Pfiii_param_1];
	ld.param.u64 	%rd19, [_Z8cu_sgemmILi8EEvPKfS1_Pfiii_param_2];
	ld.param.u32 	%r16, [_Z8cu_sgemmILi8EEvPKfS1_Pfiii_param_4];
	ld.param.u32 	%r17, [_Z8cu_sgemmILi8EEvPKfS1_Pfiii_param_5];
	cvta.to.global.u64 	%rd1, %rd21;
	cvta.to.global.u64 	%rd2, %rd20;
	mov.u32 	%r1, %tid.y;
	mov.u32 	%r2, %tid.x;
	mov.u32 	%r18, %ctaid.y;
	mov.u32 	%r19, %ctaid.x;
	shl.b32 	%r3, %r18, 3;
	shl.b32 	%r4, %r19, 3;
	setp.lt.s32 	%p1, %r17, 1;
	mov.f32 	%f199, 0f00000000;
	@%p1 bra 	$L__BB1_9;
	mul.lo.s32 	%r20, %r17, %r3;
	mul.wide.s32 	%rd22, %r20, 4;
	add.s64 	%rd48, %rd2, %rd22;
	mul.wide.u32 	%rd23, %r4, 4;
	add.s64 	%rd47, %rd1, %rd23;
	mad.lo.s32 	%r5, %r17, %r1, %r2;
	shl.b32 	%r21, %r1, 5;
	mov.u32 	%r22, _ZZ8cu_sgemmILi8EEvPKfS1_PfiiiE8shared_a;
	add.s32 	%r6, %r22, %r21;
	shl.b32 	%r23, %r2, 2;
	add.s32 	%r7, %r6, %r23;
	mov.u32 	%r24, _ZZ8cu_sgemmILi8EEvPKfS1_PfiiiE8shared_b;
	add.s32 	%r9, %r24, %r23;
	add.s32 	%r8, %r9, %r21;
	shl.b32 	%r10, %r16, 3;
	add.s32 	%r11, %r17, -1;
	shr.u32 	%r25, %r11, 3;
	add.s32 	%r12, %r25, 1;
	setp.lt.u32 	%p2, %r17, 25;
	mov.f32 	%f199, 0f00000000;
	@%p2 bra 	$L__BB1_4;
	mul.wide.s32 	%rd24, %r10, 12;
	mul.wide.u32 	%rd5, %r5, 4;
	add.s64 	%rd6, %rd24, %rd5;
	mul.wide.s32 	%rd25, %r10, 8;
	add.s64 	%rd7, %rd25, %rd5;
	mul.wide.s32 	%rd26, %r10, 4;
	add.s64 	%rd8, %rd26, %rd5;
	and.b32  	%r26, %r12, 1073741820;
	neg.s32 	%r32, %r26;
	mov.f32 	%f199, 0f00000000;
$L__BB1_3:
	.pragma "nounroll";
	add.s64 	%rd27, %rd48, %rd5;
	ld.global.f32 	%f14, [%rd27];
	st.shared.f32 	[%r7], %f14;
	add.s64 	%rd28, %rd47, %rd5;
	ld.global.f32 	%f15, [%rd28];
	st.shared.f32 	[%r8], %f15;
	bar.sync 	0;
	ld.shared.f32 	%f16, [%r6];
	ld.shared.f32 	%f17, [%r9];
	fma.rn.f32 	%f18, %f16, %f17, %f199;
	ld.shared.f32 	%f19, [%r6+4];
	ld.shared.f32 	%f20, [%r9+32];
	fma.rn.f32 	%f21, %f19, %f20, %f18;
	ld.shared.f32 	%f22, [%r6+8];
	ld.shared.f32 	%f23, [%r9+64];
	fma.rn.f32 	%f24, %f22, %f23, %f21;
	ld.shared.f32 	%f25, [%r6+12];
	ld.shared.f32 	%f26, [%r9+96];
	fma.rn.f32 	%f27, %f25, %f26, %f24;
	ld.shared.f32 	%f28, [%r6+16];
	ld.shared.f32 	%f29, [%r9+128];
	fma.rn.f32 	%f30, %f28, %f29, %f27;
	ld.shared.f32 	%f31, [%r6+20];
	ld.shared.f32 	%f32, [%r9+160];
	fma.rn.f32 	%f33, %f31, %f32, %f30;
	ld.shared.f32 	%f34, [%r6+24];
	ld.shared.f32 	%f35, [%r9+192];
	fma.rn.f32 	%f36, %f34, %f35, %f33;
	ld.shared.f32 	%f37, [%r6+28];
	ld.shared.f32 	%f38, [%r9+224];
	fma.rn.f32 	%f39, %f37, %f38, %f36;
	bar.sync 	0;
	ld.global.f32 	%f40, [%rd27+32];
	st.shared.f32 	[%r7], %f40;
	add.s64 	%rd29, %rd47, %rd8;
	ld.global.f32 	%f41, [%rd29];
	st.shared.f32 	[%r8], %f41;
	bar.sync 	0;
	ld.shared.f32 	%f42, [%r6];
	ld.shared.f32 	%f43, [%r9];
	fma.rn.f32 	%f44, %f42, %f43, %f39;
	ld.shared.f32 	%f45, [%r6+4];
	ld.shared.f32 	%f46, [%r9+32];
	fma.rn.f32 	%f47, %f45, %f46, %f44;
	ld.shared.f32 	%f48, [%r6+8];
	ld.shared.f32 	%f49, [%r9+64];
	fma.rn.f32 	%f50, %f48, %f49, %f47;
	ld.shared.f32 	%f51, [%r6+12];
	ld.shared.f32 	%f52, [%r9+96];
	fma.rn.f32 	%f53, %f51, %f52, %f50;
	ld.shared.f32 	%f54, [%r6+16];
	ld.shared.f32 	%f55, [%r9+128];
	fma.rn.f32 	%f56, %f54, %f55, %f53;
	ld.shared.f32 	%f57, [%r6+20];
	ld.shared.f32 	%f58, [%r9+160];
	fma.rn.f32 	%f59, %f57, %f58, %f56;
	ld.shared.f32 	%f60, [%r6+24];
	ld.shared.f32 	%f61, [%r9+192];
	fma.rn.f32 	%f62, %f60, %f61, %f59;
	ld.shared.f32 	%f63, [%r6+28];
	ld.shared.f32 	%f64, [%r9+224];
	fma.rn.f32 	%f65, %f63, %f64, %f62;
	bar.sync 	0;
	ld.global.f32 	%f66, [%rd27+64];
	st.shared.f32 	[%r7], %f66;
	add.s64 	%rd30, %rd47, %rd7;
	ld.global.f32 	%f67, [%rd30];
	st.shared.f32 	[%r8], %f67;
	bar.sync 	0;
	ld.shared.f32 	%f68, [%r6];
	ld.shared.f32 	%f69, [%r9];
	fma.rn.f32 	%f70, %f68, %f69, %f65;
	ld.shared.f32 	%f71, [%r6+4];
	ld.shared.f32 	%f72, [%r9+32];
	fma.rn.f32 	%f73, %f71, %f72, %f70;
	ld.shared.f32 	%f74, [%r6+8];
	ld.shared.f32 	%f75, [%r9+64];
	fma.rn.f32 	%f76, %f74, %f75, %f73;
	ld.shared.f32 	%f77, [%r6+12];
	ld.shared.f32 	%f78, [%r9+96];
	fma.rn.f32 	%f79, %f77, %f78, %f76;
	ld.shared.f32 	%f80, [%r6+16];
	ld.shared.f32 	%f81, [%r9+128];
	fma.rn.f32 	%f82, %f80, %f81, %f79;
	ld.shared.f32 	%f83, [%r6+20];
	ld.shared.f32 	%f84, [%r9+160];
	fma.rn.f32 	%f85, %f83, %f84, %f82;
	ld.shared.f32 	%f86, [%r6+24];
	ld.shared.f32 	%f87, [%r9+192];
	fma.rn.f32 	%f88, %f86, %f87, %f85;
	ld.shared.f32 	%f89, [%r6+28];
	ld.shared.f32 	%f90, [%r9+224];
	fma.rn.f32 	%f91, %f89, %f90, %f88;
	bar.sync 	0;
	ld.global.f32 	%f92, [%rd27+96];
	st.shared.f32 	[%r7], %f92;
	add.s64 	%rd31, %rd47, %rd6;
	ld.global.f32 	%f93, [%rd31];
	st.shared.f32 	[%r8], %f93;
	bar.sync 	0;
	ld.shared.f32 	%f94, [%r6];
	ld.shared.f32 	%f95, [%r9];
	fma.rn.f32 	%f96, %f94, %f95, %f91;
	ld.shared.f32 	%f97, [%r6+4];
	ld.shared.f32 	%f98, [%r9+32];
	fma.rn.f32 	%f99, %f97, %f98, %f96;
	ld.shared.f32 	%f100, [%r6+8];
	ld.shared.f32 	%f101, [%r9+64];
	fma.rn.f32 	%f102, %f100, %f101, %f99;
	ld.shared.f32 	%f103, [%r6+12];
	ld.shared.f32 	%f104, [%r9+96];
	fma.rn.f32 	%f105, %f103, %f104, %f102;
	ld.shared.f32 	%f106, [%r6+16];
	ld.shared.f32 	%f107, [%r9+128];
	fma.rn.f32 	%f108, %f106, %f107, %f105;
	ld.shared.f32 	%f109, [%r6+20];
	ld.shared.f32 	%f110, [%r9+160];
	fma.rn.f32 	%f111, %f109, %f110, %f108;
	ld.shared.f32 	%f112, [%r6+24];
	ld.shared.f32 	%f113, [%r9+192];
	fma.rn.f32 	%f114, %f112, %f113, %f111;
	ld.shared.f32 	%f115, [%r6+28];
	ld.shared.f32 	%f116, [%r9+224];
	fma.rn.f32 	%f199, %f115, %f116, %f114;
	bar.sync 	0;
	add.s64 	%rd48, %rd48, 128;
	mul.wide.s32 	%rd32, %r10, 16;
	add.s64 	%rd47, %rd47, %rd32;
	add.s32 	%r32, %r32, 4;
	setp.ne.s32 	%p3, %r32, 0;
	@%p3 bra 	$L__BB1_3;
$L__BB1_4:
	and.b32  	%r27, %r12, 3;
	setp.eq.s32 	%p4, %r27, 0;
	@%p4 bra 	$L__BB1_9;
	setp.eq.s32 	%p5, %r27, 1;
	@%p5 bra 	$L__BB1_7;
	mul.wide.u32 	%rd33, %r5, 4;
	add.s64 	%rd34, %rd48, %rd33;
	ld.global.f32 	%f118, [%rd34];
	st.shared.f32 	[%r7], %f118;
	add.s64 	%rd35, %rd47, %rd33;
	ld.global.f32 	%f119, [%rd35];
	st.shared.f32 	[%r8], %f119;
	bar.sync 	0;
	ld.shared.f32 	%f120, [%r6];
	ld.shared.f32 	%f121, [%r9];
	fma.rn.f32 	%f122, %f120, %f121, %f199;
	ld.shared.f32 	%f123, [%r6+4];
	ld.shared.f32 	%f124, [%r9+32];
	fma.rn.f32 	%f125, %f123, %f124, %f122;
	ld.shared.f32 	%f126, [%r6+8];
	ld.shared.f32 	%f127, [%r9+64];
	fma.rn.f32 	%f128, %f126, %f127, %f125;
	ld.shared.f32 	%f129, [%r6+12];
	ld.shared.f32 	%f130, [%r9+96];
	fma.rn.f32 	%f131, %f129, %f130, %f128;
	ld.shared.f32 	%f132, [%r6+16];
	ld.shared.f32 	%f133, [%r9+128];
	fma.rn.f32 	%f134, %f132, %f133, %f131;
	ld.shared.f32 	%f135, [%r6+20];
	ld.shared.f32 	%f136, [%r9+160];
	fma.rn.f32 	%f137, %f135, %f136, %f134;
	ld.shared.f32 	%f138, [%r6+24];
	ld.shared.f32 	%f139, [%r9+192];
	fma.rn.f32 	%f140, %f138, %f139, %f137;
	ld.shared.f32 	%f141, [%r6+28];
	ld.shared.f32 	%f142, [%r9+224];
	fma.rn.f32 	%f143, %f141, %f142, %f140;
	bar.sync 	0;
	mul.wide.s32 	%rd36, %r10, 4;
	add.s64 	%rd37, %rd47, %rd36;
	ld.global.f32 	%f144, [%rd34+32];
	st.shared.f32 	[%r7], %f144;
	add.s64 	%rd38, %rd37, %rd33;
	ld.global.f32 	%f145, [%rd38];
	st.shared.f32 	[%r8], %f145;
	bar.sync 	0;
	ld.shared.f32 	%f146, [%r6];
	ld.shared.f32 	%f147, [%r9];
	fma.rn.f32 	%f148, %f146, %f147, %f143;
	ld.shared.f32 	%f149, [%r6+4];
	ld.shared.f32 	%f150, [%r9+32];
	fma.rn.f32 	%f151, %f149, %f150, %f148;
	ld.shared.f32 	%f152, [%r6+8];
	ld.shared.f32 	%f153, [%r9+64];
	fma.rn.f32 	%f154, %f152, %f153, %f151;
	ld.shared.f32 	%f155, [%r6+12];
	ld.shared.f32 	%f156, [%r9+96];
	fma.rn.f32 	%f157, %f155, %f156, %f154;
	ld.shared.f32 	%f158, [%r6+16];
	ld.shared.f32 	%f159, [%r9+128];
	fma.rn.f32 	%f160, %f158, %f159, %f157;
	ld.shared.f32 	%f161, [%r6+20];
	ld.shared.f32 	%f162, [%r9+160];
	fma.rn.f32 	%f163, %f161, %f162, %f160;
	ld.shared.f32 	%f164, [%r6+24];
	ld.shared.f32 	%f165, [%r9+192];
	fma.rn.f32 	%f166, %f164, %f165, %f163;
	ld.shared.f32 	%f167, [%r6+28];
	ld.shared.f32 	%f168, [%r9+224];
	fma.rn.f32 	%f199, %f167, %f168, %f166;
	bar.sync 	0;
	add.s64 	%rd47, %rd37, %rd36;
	add.s64 	%rd48, %rd48, 64;
$L__BB1_7:
	and.b32  	%r28, %r11, 8;
	setp.ne.s32 	%p6, %r28, 0;
	@%p6 bra 	$L__BB1_9;
	mul.wide.u32 	%rd39, %r5, 4;
	add.s64 	%rd40, %rd48, %rd39;
	ld.global.f32 	%f169, [%rd40];
	st.shared.f32 	[%r7], %f169;
	add.s64 	%rd41, %rd47, %rd39;
	ld.global.f32 	%f170, [%rd41];
	st.shared.f32 	[%r8], %f170;
	bar.sync 	0;
	ld.shared.f32 	%f171, [%r6];
	ld.shared.f32 	%f172, [%r9];
	fma.rn.f32 	%f173, %f171, %f172, %f199;
	ld.shared.f32 	%f174, [%r6+4];
	ld.shared.f32 	%f175, [%r9+32];
	fma.rn.f32 	%f176, %f174, %f175, %f173;
	ld.shared.f32 	%f177, [%r6+8];
	ld.shared.f32 	%f178, [%r9+64];
	fma.rn.f32 	%f179, %f177, %f178, %f176;
	ld.shared.f32 	%f180, [%r6+12];
	ld.shared.f32 	%f181, [%r9+96];
	fma.rn.f32 	%f182, %f180, %f181, %f179;
	ld.shared.f32 	%f183, [%r6+16];
	ld.shared.f32 	%f184, [%r9+128];
	fma.rn.f32 	%f185, %f183, %f184, %f182;
	ld.shared.f32 	%f186, [%r6+20];
	ld.shared.f32 	%f187, [%r9+160];
	fma.rn.f32 	%f188, %f186, %f187, %f185;
	ld.shared.f32 	%f189, [%r6+24];
	ld.shared.f32 	%f190, [%r9+192];
	fma.rn.f32 	%f191, %f189, %f190, %f188;
	ld.shared.f32 	%f192, [%r6+28];
	ld.shared.f32 	%f193, [%r9+224];
	fma.rn.f32 	%f199, %f192, %f193, %f191;
	bar.sync 	0;
$L__BB1_9:
	cvta.to.global.u64 	%rd42, %rd19;
	add.s32 	%r29, %r3, %r1;
	add.s32 	%r30, %r4, %r2;
	mad.lo.s32 	%r31, %r16, %r29, %r30;
	mul.wide.s32 	%rd43, %r31, 4;
	add.s64 	%rd44, %rd42, %rd43;
	st.global.f32 	[%rd44], %f199;
	ret;

}
	// .globl	_Z8cu_sgemmILi16EEvPKfS1_Pfiii
.visible .entry _Z8cu_sgemmILi16EEvPKfS1_Pfiii(
	.param .u64 .ptr .align 1 _Z8cu_sgemmILi16EEvPKfS1_Pfiii_param_0,
	.param .u64 .ptr .align 1 _Z8cu_sgemmILi16EEvPKfS1_Pfiii_param_1,
	.param .u64 .ptr .align 1 _Z8cu_sgemmILi16EEvPKfS1_Pfiii_param_2,
	.param .u32 _Z8cu_sgemmILi16EEvPKfS1_Pfiii_param_3,
	.param .u32 _Z8cu_sgemmILi16EEvPKfS1_Pfiii_param_4,
	.param .u32 _Z8cu_sgemmILi16EEvPKfS1_Pfiii_param_5
)
{
	.reg .pred 	%p<7>;
	.reg .b32 	%r<33>;
	.reg .b32 	%f<368>;
	.reg .b64 	%rd<51>;
	// demoted variable
	.shared .align 4 .b8 _ZZ8cu_sgemmILi16EEvPKfS1_PfiiiE8shared_a[1024];
	// demoted variable
	.shared .align 4 .b8 _ZZ8cu_sgemmILi16EEvPKfS1_PfiiiE8shared_b[1024];
	ld.param.u64 	%rd20, [_Z8cu_sgemmILi16EEvPKfS1_Pfiii_param_0];
	ld.param.u64 	%rd21, [_Z8cu_sgemmILi16EEvPKfS1_Pfiii_param_1];
	ld.param.u64 	%rd19, [_Z8cu_sgemmILi16EEvPKfS1_Pfiii_param_2];
	ld.param.u32 	%r16, [_Z8cu_sgemmILi16EEvPKfS1_Pfiii_param_4];
	ld.param.u32 	%r17, [_Z8cu_sgemmILi16EEvPKfS1_Pfiii_param_5];
	cvta.to.global.u64 	%rd1, %rd21;
	cvta.to.global.u64 	%rd2, %rd20;
	mov.u32 	%r1, %tid.y;
	mov.u32 	%r2, %tid.x;
	mov.u32 	%r18, %ctaid.y;
	mov.u32 	%r19, %ctaid.x;
	shl.b32 	%r3, %r18, 4;
	shl.b32 	%r4, %r19, 4;
	setp.lt.s32 	%p1, %r17, 1;
	mov.f32 	%f367, 0f00000000;
	@%p1 bra 	$L__BB2_9;
	mul.lo.s32 	%r20, %r17, %r3;
	mul.wide.s32 	%rd22, %r20, 4;
	add.s64 	%rd48, %rd2, %rd22;
	mul.wide.u32 	%rd23, %r4, 4;
	add.s64 	%rd47, %rd1, %rd23;
	mad.lo.s32 	%r5, %r17, %r1, %r2;
	shl.b32 	%r21, %r1, 6;
	mov.u32 	%r22, _ZZ8cu_sgemmILi16EEvPKfS1_PfiiiE8shared_a;
	add.s32 	%r6, %r22, %r21;
	shl.b32 	%r23, %r2, 2;
	add.s32 	%r7, %r6, %r23;
	mov.u32 	%r24, _ZZ8cu_sgemmILi16EEvPKfS1_PfiiiE8shared_b;
	add.s32 	%r9, %r24, %r23;
	add.s32 	%r8, %r9, %r21;
	shl.b32 	%r10, %r16, 4;
	add.s32 	%r11, %r17, -1;
	shr.u32 	%r25, %r11, 4;
	add.s32 	%r12, %r25, 1;
	setp.lt.u32 	%p2, %r17, 49;
	mov.f32 	%f367, 0f00000000;
	@%p2 bra 	$L__BB2_4;
	mul.wide.s32 	%rd24, %r10, 12;
	mul.wide.u32 	%rd5, %r5, 4;
	add.s64 	%rd6, %rd24, %rd5;
	mul.wide.s32 	%rd25, %r10, 8;
	add.s64 	%rd7, %rd25, %rd5;
	mul.wide.s32 	%rd26, %r10, 4;
	add.s64 	%rd8, %rd26, %rd5;
	and.b32  	%r26, %r12, 536870908;
	neg.s32 	%r32, %r26;
	mov.f32 	%f367, 0f00000000;
$L__BB2_3:
	.pragma "nounroll";
	add.s64 	%rd27, %rd48, %rd5;
	ld.global.f32 	%f14, [%rd27];
	st.shared.f32 	[%r7], %f14;
	add.s64 	%rd28, %rd47, %rd5;
	ld.global.f32 	%f15, [%rd28];
	st.shared.f32 	[%r8], %f15;
	bar.sync 	0;
	ld.shared.f32 	%f16, [%r6];
	ld.shared.f32 	%f17, [%r9];
	fma.rn.f32 	%f18, %f16, %f17, %f367;
	ld.shared.f32 	%f19, [%r6+4];
	ld.shared.f32 	%f20, [%r9+64];
	fma.rn.f32 	%f21, %f19, %f20, %f18;
	ld.shared.f32 	%f22, [%r6+8];
	ld.shared.f32 	%f23, [%r9+128];
	fma.rn.f32 	%f24, %f22, %f23, %f21;
	ld.shared.f32 	%f25, [%r6+12];
	ld.shared.f32 	%f26, [%r9+192];
	fma.rn.f32 	%f27, %f25, %f26, %f24;
	ld.shared.f32 	%f28, [%r6+16];
	ld.shared.f32 	%f29, [%r9+256];
	fma.rn.f32 	%f30, %f28, %f29, %f27;
	ld.shared.f32 	%f31, [%r6+20];
	ld.shared.f32 	%f32, [%r9+320];
	fma.rn.f32 	%f33, %f31, %f32, %f30;
	ld.shared.f32 	%f34, [%r6+24];
	ld.shared.f32 	%f35, [%r9+384];
	fma.rn.f32 	%f36, %f34, %f35, %f33;
	ld.shared.f32 	%f37, [%r6+28];
	ld.shared.f32 	%f38, [%r9+448];
	fma.rn.f32 	%f39, %f37, %f38, %f36;
	ld.shared.f32 	%f40, [%r6+32];
	ld.shared.f32 	%f41, [%r9+512];
	fma.rn.f32 	%f42, %f40, %f41, %f39;
	ld.shared.f32 	%f43, [%r6+36];
	ld.shared.f32 	%f44, [%r9+576];
	fma.rn.f32 	%f45, %f43, %f44, %f42;
	ld.shared.f32 	%f46, [%r6+40];
	ld.shared.f32 	%f47, [%r9+640];
	fma.rn.f32 	%f48, %f46, %f47, %f45;
	ld.shared.f32 	%f49, [%r6+44];
	ld.shared.f32 	%f50, [%r9+704];
	fma.rn.f32 	%f51, %f49, %f50, %f48;
	ld.shared.f32 	%f52, [%r6+48];
	ld.shared.f32 	%f53, [%r9+768];
	fma.rn.f32 	%f54, %f52, %f53, %f51;
	ld.shared.f32 	%f55, [%r6+52];
	ld.shared.f32 	%f56, [%r9+832];
	fma.rn.f32 	%f57, %f55, %f56, %f54;
	ld.shared.f32 	%f58, [%r6+56];
	ld.shared.f32 	%f59, [%r9+896];
	fma.rn.f32 	%f60, %f58, %f59, %f57;
	ld.shared.f32 	%f61, [%r6+60];
	ld.shared.f32 	%f62, [%r9+960];
	fma.rn.f32 	%f63, %f61, %f62, %f60;
	bar.sync 	0;
	ld.global.f32 	%f64, [%rd27+64];
	st.shared.f32 	[%r7], %f64;
	add.s64 	%rd29, %rd47, %rd8;
	ld.global.f32 	%f65, [%rd29];
	st.shared.f32 	[%r8], %f65;
	bar.sync 	0;
	ld.shared.f32 	%f66, [%r6];
	ld.shared.f32 	%f67, [%r9];
	fma.rn.f32 	%f68, %f66, %f67, %f63;
	ld.shared.f32 	%f69, [%r6+4];
	ld.shared.f32 	%f70, [%r9+64];
	fma.rn.f32 	%f71, %f69, %f70, %f68;
	ld.shared.f32 	%f72, [%r6+8];
	ld.shared.f32 	%f73, [%r9+128];
	fma.rn.f32 	%f74, %f72, %f73, %f71;
	ld.shared.f32 	%f75, [%r6+12];
	ld.shared.f32 	%f76, [%r9+192];
	fma.rn.f32 	%f77, %f75, %f76, %f74;
	ld.shared.f32 	%f78, [%r6+16];
	ld.shared.f32 	%f79, [%r9+256];
	fma.rn.f32 	%f80, %f78, %f79, %f77;
	ld.shared.f32 	%f81, [%r6+20];
	ld.shared.f32 	%f82, [%r9+320];
	fma.rn.f32 	%f83, %f81, %f82, %f80;
	ld.shared.f32 	%f84, [%r6+24];
	ld.shared.f32 	%f85, [%r9+384];
	fma.rn.f32 	%f86, %f84, %f85, %f83;
	ld.shared.f32 	%f87, [%r6+28];
	ld.shared.f32 	%f88, [%r9+448];
	fma.rn.f32 	%f89, %f87, %f88, %f86;
	ld.shared.f32 	%f90, [%r6+32];
	ld.shared.f32 	%f91, [%r9+512];
	fma.rn.f32 	%f92, %f90, %f91, %f89;
	ld.shared.f32 	%f93, [%r6+36];
	ld.shared.f32 	%f94, [%r9+576];
	fma.rn.f32 	%f95, %f93, %f94, %f92;
	ld.shared.f32 	%f96, [%r6+40];
	ld.shared.f32 	%f97, [%r9+640];
	fma.rn.f32 	%f98, %f96, %f97, %f95;
	ld.shared.f32 	%f99, [%r6+44];
	ld.shared.f32 	%f100, [%r9+704];
	fma.rn.f32 	%f101, %f99, %f100, %f98;
	ld.shared.f32 	%f102, [%r6+48];
	ld.shared.f32 	%f103, [%r9+768];
	fma.rn.f32 	%f104, %f102, %f103, %f101;
	ld.shared.f32 	%f105, [%r6+52];
	ld.shared.f32 	%f106, [%r9+832];
	fma.rn.f32 	%f107, %f105, %f106, %f104;
	ld.shared.f32 	%f108, [%r6+56];
	ld.shared.f32 	%f109, [%r9+896];
	fma.rn.f32 	%f110, %f108, %f109, %f107;
	ld.shared.f32 	%f111, [%r6+60];
	ld.shared.f32 	%f112, [%r9+960];
	fma.rn.f32 	%f113, %f111, %f112, %f110;
	bar.sync 	0;
	ld.global.f32 	%f114, [%rd27+128];
	st.shared.f32 	[%r7], %f114;
	add.s64 	%rd30, %rd47, %rd7;
	ld.global.f32 	%f115, [%rd30];
	st.shared.f32 	[%r8], %f115;
	bar.sync 	0;
	ld.shared.f32 	%f116, [%r6];
	ld.shared.f32 	%f117, [%r9];
	fma.rn.f32 	%f118, %f116, %f117, %f113;
	ld.shared.f32 	%f119, [%r6+4];
	ld.shared.f32 	%f120, [%r9+64];
	fma.rn.f32 	%f121, %f119, %f120, %f118;
	ld.shared.f32 	%f122, [%r6+8];
	ld.shared.f32 	%f123, [%r9+128];
	fma.rn.f32 	%f124, %f122, %f123, %f121;
	ld.shared.f32 	%f125, [%r6+12];
	ld.shared.f32 	%f126, [%r9+192];
	fma.rn.f32 	%f127, %f125, %f126, %f124;
	ld.shared.f32 	%f128, [%r6+16];
	ld.shared.f32 	%f129, [%r9+256];
	fma.rn.f32 	%f130, %f128, %f129, %f127;
	ld.shared.f32 	%f131, [%r6+20];
	ld.shared.f32 	%f132, [%r9+320];
	fma.rn.f32 	%f133, %f131, %f132, %f130;
	ld.shared.f32 	%f134, [%r6+24];
	ld.shared.f32 	%f135, [%r9+384];
	fma.rn.f32 	%f136, %f134, %f135, %f133;
	ld.shared.f32 	%f137, [%r6+28];
	ld.shared.f32 	%f138, [%r9+448];
	fma.rn.f32 	%f139, %f137, %f138, %f136;
	ld.shared.f32 	%f140, [%r6+32];
	ld.shared.f32 	%f141, [%r9+512];
	fma.rn.f32 	%f142, %f140, %f141, %f139;
	ld.shared.f32 	%f143, [%r6+36];
	ld.shared.f32 	%f144, [%r9+576];
	fma.rn.f32 	%f145, %f143, %f144, %f142;
	ld.shared.f32 	%f146, [%r6+40];
	ld.shared.f32 	%f147, [%r9+640];
	fma.rn.f32 	%f148, %f146, %f147, %f145;
	ld.shared.f32 	%f149, [%r6+44];
	ld.shared.f32 	%f150, [%r9+704];
	fma.rn.f32 	%f151, %f149, %f150, %f148;
	ld.shared.f32 	%f152, [%r6+48];
	ld.shared.f32 	%f153, [%r9+768];
	fma.rn.f32 	%f154, %f152, %f153, %f151;
	ld.shared.f32 	%f155, [%r6+52];
	ld.shared.f32 	%f156, [%r9+832];
	fma.rn.f32 	%f157, %f155, %f156, %f154;
	ld.shared.f32 	%f158, [%r6+56];
	ld.shared.f32 	%f159, [%r9+896];
	fma.rn.f32 	%f160, %f158, %f159, %f157;
	ld.shared.f32 	%f161, [%r6+60];
	ld.shared.f32 	%f162, [%r9+960];
	fma.rn.f32 	%f163, %f161, %f162, %f160;
	bar.sync 	0;
	ld.global.f32 	%f164, [%rd27+192];
	st.shared.f32 	[%r7], %f164;
	add.s64 	%rd31, %rd47, %rd6;
	ld.global.f32 	%f165, [%rd31];
	st.shared.f32 	[%r8], %f165;
	bar.sync 	0;
	ld.shared.f32 	%f166, [%r6];
	ld.shared.f32 	%f167, [%r9];
	fma.rn.f32 	%f168, %f166, %f167, %f163;
	ld.shared.f32 	%f169, [%r6+4];
	ld.shared.f32 	%f170, [%r9+64];
	fma.rn.f32 	%f171, %f169, %f170, %f168;
	ld.shared.f32 	%f172, [%r6+8];
	ld.shared.f32 	%f173, [%r9+128];
	fma.rn.f32 	%f174, %f172, %f173, %f171;
	ld.shared.f32 	%f175, [%r6+12];
	ld.shared.f32 	%f176, [%r9+192];
	fma.rn.f32 	%f177, %f175, %f176, %f174;
	ld.shared.f32 	%f178, [%r6+16];
	ld.shared.f32 	%f179, [%r9+256];
	fma.rn.f32 	%f180, %f178, %f179, %f177;
	ld.shared.f32 	%f181, [%r6+20];
	ld.shared.f32 	%f182, [%r9+320];
	fma.rn.f32 	%f183, %f181, %f182, %f180;
	ld.shared.f32 	%f184, [%r6+24];
	ld.shared.f32 	%f185, [%r9+384];
	fma.rn.f32 	%f186, %f184, %f185, %f183;
	ld.shared.f32 	%f187, [%r6+28];
	ld.shared.f32 	%f188, [%r9+448];
	fma.rn.f32 	%f189, %f187, %f188, %f186;
	ld.shared.f32 	%f190, [%r6+32];
	ld.shared.f32 	%f191, [%r9+512];
	fma.rn.f32 	%f192, %f190, %f191, %f189;
	ld.shared.f32 	%f193, [%r6+36];
	ld.shared.f32 	%f194, [%r9+576];
	fma.rn.f32 	%f195, %f193, %f194, %f192;
	ld.shared.f32 	%f196, [%r6+40];
	ld.shared.f32 	%f197, [%r9+640];
	fma.rn.f32 	%f198, %f196, %f197, %f195;
	ld.shared.f32 	%f199, [%r6+44];
	ld.shared.f32 	%f200, [%r9+704];
	fma.rn.f32 	%f201, %f199, %f200, %f198;
	ld.shared.f32 	%f202, [%r6+48];
	ld.shared.f32 	%f203, [%r9+768];
	fma.rn.f32 	%f204, %f202, %f203, %f201;
	ld.shared.f32 	%f205, [%r6+52];
	ld.shared.f32 	%f206, [%r9+832];
	fma.rn.f32 	%f207, %f205, %f206, %f204;
	ld.shared.f32 	%f208, [%r6+56];
	ld.shared.f32 	%f209, [%r9+896];
	fma.rn.f32 	%f210, %f208, %f209, %f207;
	ld.shared.f32 	%f211, [%r6+60];
	ld.shared.f32 	%f212, [%r9+960];
	fma.rn.f32 	%f367, %f211, %f212, %f210;
	bar.sync 	0;
	add.s64 	%rd48, %rd48, 256;
	mul.wide.s32 	%rd32, %r10, 16;
	add.s64 	%rd47, %rd47, %rd32;
	add.s32 	%r32, %r32, 4;
	setp.ne.s32 	%p3, %r32, 0;
	@%p3 bra 	$L__BB2_3;
$L__BB2_4:
	and.b32  	%r27, %r12, 3;
	setp.eq.s32 	%p4, %r27, 0;
	@%p4 bra 	$L__BB2_9;
	setp.eq.s32 	%p5, %r27, 1;
	@%p5 bra 	$L__BB2_7;
	mul.wide.u32 	%rd33, %r5, 4;
	add.s64 	%rd34, %rd48, %rd33;
	ld.global.f32 	%f214, [%rd34];
	st.shared.f32 	[%r7], %f214;
	add.s64 	%rd35, %rd47, %rd33;
	ld.global.f32 	%f215, [%rd35];
	st.shared.f32 	[%r8], %f215;
	bar.sync 	0;
	ld.shared.f32 	%f216, [%r6];
	ld.shared.f32 	%f217, [%r9];
	fma.rn.f32 	%f218, %f216, %f217, %f367;
	ld.shared.f32 	%f219, [%r6+4];
	ld.shared.f32 	%f220, [%r9+64];
	fma.rn.f32 	%f221, %f219, %f220, %f218;
	ld.shared.f32 	%f222, [%r6+8];
	ld.shared.f32 	%f223, [%r9+128];
	fma.rn.f32 	%f224, %f222, %f223, %f221;
	ld.shared.f32 	%f225, [%r6+12];
	ld.shared.f32 	%f226, [%r9+192];
	fma.rn.f32 	%f227, %f225, %f226, %f224;
	ld.shared.f32 	%f228, [%r6+16];
	ld.shared.f32 	%f229, [%r9+256];
	fma.rn.f32 	%f230, %f228, %f229, %f227;
	ld.shared.f32 	%f231, [%r6+20];
	ld.shared.f32 	%f232, [%r9+320];
	fma.rn.f32 	%f233, %f231, %f232, %f230;
	ld.shared.f32 	%f234, [%r6+24];
	ld.shared.f32 	%f235, [%r9+384];
	fma.rn.f32 	%f236, %f234, %f235, %f233;
	ld.shared.f32 	%f237, [%r6+28];
	ld.shared.f32 	%f238, [%r9+448];
	fma.rn.f32 	%f239, %f237, %f238, %f236;
	ld.shared.f32 	%f240, [%r6+32];
	ld.shared.f32 	%f241, [%r9+512];
	fma.rn.f32 	%f242, %f240, %f241, %f239;
	ld.shared.f32 	%f243, [%r6+36];
	ld.shared.f32 	%f244, [%r9+576];
	fma.rn.f32 	%f245, %f243, %f244, %f242;
	ld.shared.f32 	%f246, [%r6+40];
	ld.shared.f32 	%f247, [%r9+640];
	fma.rn.f32 	%f248, %f246, %f247, %f245;
	ld.shared.f32 	%f249, [%r6+44];
	ld.shared.f32 	%f250, [%r9+704];
	fma.rn.f32 	%f251, %f249, %f250, %f248;
	ld.shared.f32 	%f252, [%r6+48];
	ld.shared.f32 	%f253, [%r9+768];
	fma.rn.f32 	%f254, %f252, %f253, %f251;
	ld.shared.f32 	%f255, [%r6+52];
	ld.shared.f32 	%f256, [%r9+832];
	fma.rn.f32 	%f257, %f255, %f256, %f254;
	ld.shared.f32 	%f258, [%r6+56];
	ld.shared.f32 	%f259, [%r9+896];
	fma.rn.f32 	%f260, %f258, %f259, %f257;
	ld.shared.f32 	%f261, [%r6+60];
	ld.shared.f32 	%f262, [%r9+960];
	fma.rn.f32 	%f263, %f261, %f262, %f260;
	bar.sync 	0;
	mul.wide.s32 	%rd36, %r10, 4;
	add.s64 	%rd37, %rd47, %rd36;
	ld.global.f32 	%f264, [%rd34+64];
	st.shared.f32 	[%r7], %f264;
	add.s64 	%rd38, %rd37, %rd33;
	ld.global.f32 	%f265, [%rd38];
	st.shared.f32 	[%r8], %f265;
	bar.sync 	0;
	ld.shared.f32 	%f266, [%r6];
	ld.shared.f32 	%f267, [%r9];
	fma.rn.f32 	%f268, %f266, %f267, %f263;
	ld.shared.f32 	%f269, [%r6+4];
	ld.shared.f32 	%f270, [%r9+64];
	fma.rn.f32 	%f271, %f269, %f270, %f268;
	ld.shared.f32 	%f272, [%r6+8];
	ld.shared.f32 	%f273, [%r9+128];
	fma.rn.f32 	%f274, %f272, %f273, %f271;
	ld.shared.f32 	%f275, [%r6+12];
	ld.shared.f32 	%f276, [%r9+192];
	fma.rn.f32 	%f277, %f275, %f276, %f274;
	ld.shared.f32 	%f278, [%r6+16];
	ld.shared.f32 	%f279, [%r9+256];
	fma.rn.f32 	%f280, %f278, %f279, %f277;
	ld.shared.f32 	%f281, [%r6+20];
	ld.shared.f32 	%f282, [%r9+320];
	fma.rn.f32 	%f283, %f281, %f282, %f280;
	ld.shared.f32 	%f284, [%r6+24];
	ld.shared.f32 	%f285, [%r9+384];
	fma.rn.f32 	%f286, %f284, %f285, %f283;
	ld.shared.f32 	%f287, [%r6+28];
	ld.shared.f32 	%f288, [%r9+448];
	fma.rn.f32 	%f289, %f287, %f288, %f286;
	ld.shared.f32 	%f290, [%r6+32];
	ld.shared.f32 	%f291, [%r9+512];
	fma.rn.f32 	%f292, %f290, %f291, %f289;
	ld.shared.f32 	%f293, [%r6+36];
	ld.shared.f32 	%f294, [%r9+576];
	fma.rn.f32 	%f295, %f293, %f294, %f292;
	ld.shared.f32 	%f296, [%r6+40];
	ld.shared.f32 	%f297, [%r9+640];
	fma.rn.f32 	%f298, %f296, %f297, %f295;
	ld.shared.f32 	%f299, [%r6+44];
	ld.shared.f32 	%f300, [%r9+704];
	fma.rn.f32 	%f301, %f299, %f300, %f298;
	ld.shared.f32 	%f302, [%r6+48];
	ld.shared.f32 	%f303, [%r9+768];
	fma.rn.f32 	%f304, %f302, %f303, %f301;
	ld.shared.f32 	%f305, [%r6+52];
	ld.shared.f32 	%f306, [%r9+832];
	fma.rn.f32 	%f307, %f305, %f306, %f304;
	ld.shared.f32 	%f308, [%r6+56];
	ld.shared.f32 	%f309, [%r9+896];
	fma.rn.f32 	%f310, %f308, %f309, %f307;
	ld.shared.f32 	%f311, [%r6+60];
	ld.shared.f32 	%f312, [%r9+960];
	fma.rn.f32 	%f367, %f311, %f312, %f310;
	bar.sync 	0;
	add.s64 	%rd47, %rd37, %rd36;
	add.s64 	%rd48, %rd48, 128;
$L__BB2_7:
	and.b32  	%r28, %r11, 16;
	setp.ne.s32 	%p6, %r28, 0;
	@%p6 bra 	$L__BB2_9;
	mul.wide.u32 	%rd39, %r5, 4;
	add.s64 	%rd40, %rd48, %rd39;
	ld.global.f32 	%f313, [%rd40];
	st.shared.f32 	[%r7], %f313;
	add.s64 	%rd41, %rd47, %rd39;
	ld.global.f32 	%f314, [%rd41];
	st.shared.f32 	[%r8], %f314;
	bar.sync 	0;
	ld.shared.f32 	%f315, [%r6];
	ld.shared.f32 	%f316, [%r9];
	fma.rn.f32 	%f317, %f315, %f316, %f367;
	ld.shared.f32 	%f318, [%r6+4];
	ld.shared.f32 	%f319, [%r9+64];
	fma.rn.f32 	%f320, %f318, %f319, %f317;
	ld.shared.f32 	%f321, [%r6+8];
	ld.shared.f32 	%f322, [%r9+128];
	fma.rn.f32 	%f323, %f321, %f322, %f320;
	ld.shared.f32 	%f324, [%r6+12];
	ld.shared.f32 	%f325, [%r9+192];
	fma.rn.f32 	%f326, %f324, %f325, %f323;
	ld.shared.f32 	%f327, [%r6+16];
	ld.shared.f32 	%f328, [%r9+256];
	fma.rn.f32 	%f329, %f327, %f328, %f326;
	ld.shared.f32 	%f330, [%r6+20];
	ld.shared.f32 	%f331, [%r9+320];
	fma.rn.f32 	%f332, %f330, %f331, %f329;
	ld.shared.f32 	%f333, [%r6+24];
	ld.shared.f32 	%f334, [%r9+384];
	fma.rn.f32 	%f335, %f333, %f334, %f332;
	ld.shared.f32 	%f336, [%r6+28];
	ld.shared.f32 	%f337, [%r9+448];
	fma.rn.f32 	%f338, %f336, %f337, %f335;
	ld.shared.f32 	%f339, [%r6+32];
	ld.shared.f32 	%f340, [%r9+512];
	fma.rn.f32 	%f341, %f339, %f340, %f338;
	ld.shared.f32 	%f342, [%r6+36];
	ld.shared.f32 	%f343, [%r9+576];
	fma.rn.f32 	%f344, %f342, %f343, %f341;
	ld.shared.f32 	%f345, [%r6+40];
	ld.shared.f32 	%f346, [%r9+640];
	fma.rn.f32 	%f347, %f345, %f346, %f344;
	ld.shared.f32 	%f348, [%r6+44];
	ld.shared.f32 	%f349, [%r9+704];
	fma.rn.f32 	%f350, %f348, %f349, %f347;
	ld.shared.f32 	%f351, [%r6+48];
	ld.shared.f32 	%f352, [%r9+768];
	fma.rn.f32 	%f353, %f351, %f352, %f350;
	ld.shared.f32 	%f354, [%r6+52];
	ld.shared.f32 	%f355, [%r9+832];
	fma.rn.f32 	%f356, %f354, %f355, %f353;
	ld.shared.f32 	%f357, [%r6+56];
	ld.shared.f32 	%f358, [%r9+896];
	fma.rn.f32 	%f359, %f357, %f358, %f356;
	ld.shared.f32 	%f360, [%r6+60];
	ld.shared.f32 	%f361, [%r9+960];
	fma.rn.f32 	%f367, %f360, %f361, %f359;
	bar.sync 	0;
$L__BB2_9:
	cvta.to.global.u64 	%rd42, %rd19;
	add.s32 	%r29, %r3, %r1;
	add.s32 	%r30, %r4, %r2;
	mad.lo.s32 	%r31, %r16, %r29, %r30;
	mul.wide.s32 	%rd43, %r31, 4;
	add.s64 	%rd44, %rd42, %rd43;
	st.global.f32 	[%rd44], %f367;
	ret;

}
	// .globl	_Z8cu_sgemmILi32EEvPKfS1_Pfiii
.visible .entry _Z8cu_sgemmILi32EEvPKfS1_Pfiii(
	.param .u64 .ptr .align 1 _Z8cu_sgemmILi32EEvPKfS1_Pfiii_param_0,
	.param .u64 .ptr .align 1 _Z8cu_sgemmILi32EEvPKfS1_Pfiii_param_1,
	.param .u64 .ptr .align 1 _Z8cu_sgemmILi32EEvPKfS1_Pfiii_param_2,
	.param .u32 _Z8cu_sgemmILi32EEvPKfS1_Pfiii_param_3,
	.param .u32 _Z8cu_sgemmILi32EEvPKfS1_Pfiii_param_4,
	.param .u32 _Z8cu_sgemmILi32EEvPKfS1_Pfiii_param_5
)
{
	.reg .pred 	%p<3>;
	.reg .b32 	%r<27>;
	.reg .b32 	%f<105>;
	.reg .b64 	%rd<23>;
	// demoted variable
	.shared .align 4 .b8 _ZZ8cu_sgemmILi32EEvPKfS1_PfiiiE8shared_a[4096];
	// demoted variable
	.shared .align 4 .b8 _ZZ8cu_sgemmILi32EEvPKfS1_PfiiiE8shared_b[4096];
	ld.param.u64 	%rd8, [_Z8cu_sgemmILi32EEvPKfS1_Pfiii_param_0];
	ld.param.u64 	%rd9, [_Z8cu_sgemmILi32EEvPKfS1_Pfiii_param_1];
	ld.param.u64 	%rd10, [_Z8cu_sgemmILi32EEvPKfS1_Pfiii_param_2];
	ld.param.u32 	%r11, [_Z8cu_sgemmILi32EEvPKfS1_Pfiii_param_4];
	ld.param.u32 	%r12, [_Z8cu_sgemmILi32EEvPKfS1_Pfiii_param_5];
	mov.u32 	%r1, %tid.y;
	mov.u32 	%r2, %tid.x;
	mov.u32 	%r13, %ctaid.y;
	mov.u32 	%r14, %ctaid.x;
	shl.b32 	%r3, %r13, 5;
	shl.b32 	%r4, %r14, 5;
	setp.lt.s32 	%p1, %r12, 1;
	mov.f32 	%f104, 0f00000000;
	@%p1 bra 	$L__BB3_3;
	mul.lo.s32 	%r16, %r12, %r3;
	mad.lo.s32 	%r17, %r12, %r1, %r2;
	shl.b32 	%r18, %r1, 7;
	mov.u32 	%r19, _ZZ8cu_sgemmILi32EEvPKfS1_PfiiiE8shared_a;
	add.s32 	%r5, %r19, %r18;
	shl.b32 	%r20, %r2, 2;
	add.s32 	%r6, %r5, %r20;
	mov.u32 	%r21, _ZZ8cu_sgemmILi32EEvPKfS1_PfiiiE8shared_b;
	add.s32 	%r8, %r21, %r20;
	add.s32 	%r7, %r8, %r18;
	shl.b32 	%r22, %r11, 5;
	mul.wide.u32 	%rd11, %r4, 4;
	mul.wide.u32 	%rd12, %r17, 4;
	add.s64 	%rd13, %rd11, %rd12;
	cvta.to.global.u64 	%rd14, %rd9;
	add.s64 	%rd22, %rd14, %rd13;
	mul.wide.s32 	%rd2, %r22, 4;
	mul.wide.s32 	%rd15, %r16, 4;
	add.s64 	%rd16, %rd15, %rd12;
	cvta.to.global.u64 	%rd17, %rd8;
	add.s64 	%rd21, %rd17, %rd16;
	mov.f32 	%f104, 0f00000000;
	mov.b32 	%r26, 0;
$L__BB3_2:
	ld.global.f32 	%f6, [%rd21];
	st.shared.f32 	[%r6], %f6;
	ld.global.f32 	%f7, [%rd22];
	st.shared.f32 	[%r7], %f7;
	bar.sync 	0;
	ld.shared.f32 	%f8, [%r5];
	ld.shared.f32 	%f9, [%r8];
	fma.rn.f32 	%f10, %f8, %f9, %f104;
	ld.shared.f32 	%f11, [%r5+4];
	ld.shared.f32 	%f12, [%r8+128];
	fma.rn.f32 	%f13, %f11, %f12, %f10;
	ld.shared.f32 	%f14, [%r5+8];
	ld.shared.f32 	%f15, [%r8+256];
	fma.rn.f32 	%f16, %f14, %f15, %f13;
	ld.shared.f32 	%f17, [%r5+12];
	ld.shared.f32 	%f18, [%r8+384];
	fma.rn.f32 	%f19, %f17, %f18, %f16;
	ld.shared.f32 	%f20, [%r5+16];
	ld.shared.f32 	%f21, [%r8+512];
	fma.rn.f32 	%f22, %f20, %f21, %f19;
	ld.shared.f32 	%f23, [%r5+20];
	ld.shared.f32 	%f24, [%r8+640];
	fma.rn.f32 	%f25, %f23, %f24, %f22;
	ld.shared.f32 	%f26, [%r5+24];
	ld.shared.f32 	%f27, [%r8+768];
	fma.rn.f32 	%f28, %f26, %f27, %f25;
	ld.shared.f32 	%f29, [%r5+28];
	ld.shared.f32 	%f30, [%r8+896];
	fma.rn.f32 	%f31, %f29, %f30, %f28;
	ld.shared.f32 	%f32, [%r5+32];
	ld.shared.f32 	%f33, [%r8+1024];
	fma.rn.f32 	%f34, %f32, %f33, %f31;
	ld.shared.f32 	%f35, [%r5+36];
	ld.shared.f32 	%f36, [%r8+1152];
	fma.rn.f32 	%f37, %f35, %f36, %f34;
	ld.shared.f32 	%f38, [%r5+40];
	ld.shared.f32 	%f39, [%r8+1280];
	fma.rn.f32 	%f40, %f38, %f39, %f37;
	ld.shared.f32 	%f41, [%r5+44];
	ld.shared.f32 	%f42, [%r8+1408];
	fma.rn.f32 	%f43, %f41, %f42, %f40;
	ld.shared.f32 	%f44, [%r5+48];
	ld.shared.f32 	%f45, [%r8+1536];
	fma.rn.f32 	%f46, %f44, %f45, %f43;
	ld.shared.f32 	%f47, [%r5+52];
	ld.shared.f32 	%f48, [%r8+1664];
	fma.rn.f32 	%f49, %f47, %f48, %f46;
	ld.shared.f32 	%f50, [%r5+56];
	ld.shared.f32 	%f51, [%r8+1792];
	fma.rn.f32 	%f52, %f50, %f51, %f49;
	ld.shared.f32 	%f53, [%r5+60];
	ld.shared.f32 	%f54, [%r8+1920];
	fma.rn.f32 	%f55, %f53, %f54, %f52;
	ld.shared.f32 	%f56, [%r5+64];
	ld.shared.f32 	%f57, [%r8+2048];
	fma.rn.f32 	%f58, %f56, %f57, %f55;
	ld.shared.f32 	%f59, [%r5+68];
	ld.shared.f32 	%f60, [%r8+2176];
	fma.rn.f32 	%f61, %f59, %f60, %f58;
	ld.shared.f32 	%f62, [%r5+72];
	ld.shared.f32 	%f63, [%r8+2304];
	fma.rn.f32 	%f64, %f62, %f63, %f61;
	ld.shared.f32 	%f65, [%r5+76];
	ld.shared.f32 	%f66, [%r8+2432];
	fma.rn.f32 	%f67, %f65, %f66, %f64;
	ld.shared.f32 	%f68, [%r5+80];
	ld.shared.f32 	%f69, [%r8+2560];
	fma.rn.f32 	%f70, %f68, %f69, %f67;
	ld.shared.f32 	%f71, [%r5+84];
	ld.shared.f32 	%f72, [%r8+2688];
	fma.rn.f32 	%f73, %f71, %f72, %f70;
	ld.shared.f32 	%f74, [%r5+88];
	ld.shared.f32 	%f75, [%r8+2816];
	fma.rn.f32 	%f76, %f74, %f75, %f73;
	ld.shared.f32 	%f77, [%r5+92];
	ld.shared.f32 	%f78, [%r8+2944];
	fma.rn.f32 	%f79, %f77, %f78, %f76;
	ld.shared.f32 	%f80, [%r5+96];
	ld.shared.f32 	%f81, [%r8+3072];
	fma.rn.f32 	%f82, %f80, %f81, %f79;
	ld.shared.f32 	%f83, [%r5+100];
	ld.shared.f32 	%f84, [%r8+3200];
	fma.rn.f32 	%f85, %f83, %f84, %f82;
	ld.shared.f32 	%f86, [%r5+104];
	ld.shared.f32 	%f87, [%r8+3328];
	fma.rn.f32 	%f88, %f86, %f87, %f85;
	ld.shared.f32 	%f89, [%r5+108];
	ld.shared.f32 	%f90, [%r8+3456];
	fma.rn.f32 	%f91, %f89, %f90, %f88;
	ld.shared.f32 	%f92, [%r5+112];
	ld.shared.f32 	%f93, [%r8+3584];
	fma.rn.f32 	%f94, %f92, %f93, %f91;
	ld.shared.f32 	%f95, [%r5+116];
	ld.shared.f32 	%f96, [%r8+3712];
	fma.rn.f32 	%f97, %f95, %f96, %f94;
	ld.shared.f32 	%f98, [%r5+120];
	ld.shared.f32 	%f99, [%r8+3840];
	fma.rn.f32 	%f100, %f98, %f99, %f97;
	ld.shared.f32 	%f101, [%r5+124];
	ld.shared.f32 	%f102, [%r8+3968];
	fma.rn.f32 	%f104, %f101, %f102, %f100;
	bar.sync 	0;
	add.s32 	%r26, %r26, 32;
	add.s64 	%rd22, %rd22, %rd2;
	add.s64 	%rd21, %rd21, 128;
	setp.lt.s32 	%p2, %r26, %r12;
	@%p2 bra 	$L__BB3_2;
$L__BB3_3:
	cvta.to.global.u64 	%rd18, %rd10;
	add.s32 	%r23, %r3, %r1;
	add.s32 	%r24, %r4, %r2;
	mad.lo.s32 	%r25, %r11, %r23, %r24;
	mul.wide.s32 	%rd19, %r25, 4;
	add.s64 	%rd20, %rd18, %rd19;
	st.global.f32 	[%rd20], %f104;
	ret;

}


// ===== COMPILED SASS (sm_100) =====

	.target	sm_100

	.elftype	@"ET_EXEC"


//--------------------- .note.nv.tkinfo           --------------------------
	.section	.note.nv.tkinfo,"",@"SHT_NOTE"
	.sectionflags	@"SHF_NOTE_NV_TKINFO"
	.tkinfo
        /*0018*/ 	.word	0x00000002
        /*0030*/ 	.string	""
        /*0030*/ 	.string	"ptxas"
        /*0030*/ 	.string	"Cuda compilation tools, release 13.0, V13.0.88"
        /*0030*/ 	.string	"Build cuda_13.0.r13.0/compiler.36424714_0"
        /*0030*/ 	.string	"-arch sm_100 -m 64 "



//--------------------- .note.nv.cuinfo           --------------------------
	.section	.note.nv.cuinfo,"",@"SHT_NOTE"
	.sectionflags	@"SHF_NOTE_NV_CUINFO"
        /*0018*/ 	.short	0x0002
        /*001a*/ 	.short	0x0064
        /*001c*/ 	.short	0x0082
	.zero		2


//--------------------- .nv.info                  --------------------------
	.section	.nv.info,"",@"SHT_CUDA_INFO"
	.align	4


	//----- nvinfo : EIATTR_REGCOUNT
	.align		4
        /*0000*/ 	.byte	0x04, 0x2f
        /*0002*/ 	.short	(.L_1 - .L_0)
	.align		4
.L_0:
        /*0004*/ 	.word	index@(_Z8cu_sgemmILi4EEvPKfS1_Pfiii)
        /*0008*/ 	.word	0x00000020


	//----- nvinfo : EIATTR_FRAME_SIZE
	.align		4
.L_1:
        /*000c*/ 	.byte	0x04, 0x11
        /*000e*/ 	.short	(.L_3 - .L_2)
	.align		4
.L_2:
        /*0010*/ 	.word	index@(_Z8cu_sgemmILi4EEvPKfS1_Pfiii)
        /*0014*/ 	.word	0x00000000


	//----- nvinfo : EIATTR_REGCOUNT
	.align		4
.L_3:
        /*0018*/ 	.byte	0x04, 0x2f
        /*001a*/ 	.short	(.L_5 - .L_4)
	.align		4
.L_4:
        /*001c*/ 	.word	index@(_Z8cu_sgemmILi8EEvPKfS1_Pfiii)
        /*0020*/ 	.word	0x00000020


	//----- nvinfo : EIATTR_FRAME_SIZE
	.align		4
.L_5:
        /*0024*/ 	.byte	0x04, 0x11
        /*0026*/ 	.short	(.L_7 - .L_6)
	.align		4
.L_6:
        /*0028*/ 	.word	index@(_Z8cu_sgemmILi8EEvPKfS1_Pfiii)
        /*002c*/ 	.word	0x00000000


	//----- nvinfo : EIATTR_REGCOUNT
	.align		4
.L_7:
        /*0030*/ 	.byte	0x04, 0x2f
        /*0032*/ 	.short	(.L_9 - .L_8)
	.align		4
.L_8:
        /*0034*/ 	.word	index@(_Z8cu_sgemmILi16EEvPKfS1_Pfiii)
        /*0038*/ 	.word	0x00000020


	//----- nvinfo : EIATTR_FRAME_SIZE
	.align		4
.L_9:
        /*003c*/ 	.byte	0x04, 0x11
        /*003e*/ 	.short	(.L_11 - .L_10)
	.align		4
.L_10:
        /*0040*/ 	.word	index@(_Z8cu_sgemmILi16EEvPKfS1_Pfiii)
        /*0044*/ 	.word	0x00000000


	//----- nvinfo : EIATTR_REGCOUNT
	.align		4
.L_11:
        /*0048*/ 	.byte	0x04, 0x2f
        /*004a*/ 	.short	(.L_13 - .L_12)
	.align		4
.L_12:
        /*004c*/ 	.word	index@(_Z8cu_sgemmILi32EEvPKfS1_Pfiii)
        /*0050*/ 	.word	0x0000001f


	//----- nvinfo : EIATTR_FRAME_SIZE
	.align		4
.L_13:
        /*0054*/ 	.byte	0x04, 0x11
        /*0056*/ 	.short	(.L_15 - .L_14)
	.align		4
.L_14:
        /*0058*/ 	.word	index@(_Z8cu_sgemmILi32EEvPKfS1_Pfiii)
        /*005c*/ 	.word	0x00000000


	//----- nvinfo : EIATTR_MIN_STACK_SIZE
	.align		4
.L_15:
        /*0060*/ 	.byte	0x04, 0x12
        /*0062*/ 	.short	(.L_17 - .L_16)
	.align		4
.L_16:
        /*0064*/ 	.word	index@(_Z8cu_sgemmILi32EEvPKfS1_Pfiii)
        /*0068*/ 	.word	0x00000000


	//----- nvinfo : EIATTR_MIN_STACK_SIZE
	.align		4
.L_17:
        /*006c*/ 	.byte	0x04, 0x12
        /*006e*/ 	.short	(.L_19 - .L_18)
	.align		4
.L_18:
        /*0070*/ 	.word	index@(_Z8cu_sgemmILi16EEvPKfS1_Pfiii)
        /*0074*/ 	.word	0x00000000


	//----- nvinfo : EIATTR_MIN_STACK_SIZE
	.align		4
.L_19:
        /*0078*/ 	.byte	0x04, 0x12
        /*007a*/ 	.short	(.L_21 - .L_20)
	.align		4
.L_20:
        /*007c*/ 	.word	index@(_Z8cu_sgemmILi8EEvPKfS1_Pfiii)
        /*0080*/ 	.word	0x00000000


	//----- nvinfo : EIATTR_MIN_STACK_SIZE
	.align		4
.L_21:
        /*0084*/ 	.byte	0x04, 0x12
        /*0086*/ 	.short	(.L_23 - .L_22)
	.align		4
.L_22:
        /*0088*/ 	.word	index@(_Z8cu_sgemmILi4EEvPKfS1_Pfiii)
        /*008c*/ 	.word	0x00000000
.L_23:


//--------------------- .nv.compat                --------------------------
	.section	.nv.compat,"",@"SHT_CUDA_COMPAT_INFO"
	.align	4
        /*0000*/ 	.byte	0x02, 0x09, 0x00, 0x00, 0x02, 0x02, 0x01, 0x00, 0x02, 0x05, 0x05, 0x00, 0x03, 0x07, 0x01, 0x01
        /*0010*/ 	.byte	0x02, 0x03, 0x00, 0x00, 0x02, 0x06, 0x01, 0x00, 0x04, 0x0b, 0x08, 0x00, 0x09, 0x00, 0x00, 0x00
        /*0020*/ 	.byte	0x00, 0x00, 0x00, 0x00


//--------------------- .nv.info._Z8cu_sgemmILi32EEvPKfS1_Pfiii --------------------------
	.section	.nv.info._Z8cu_sgemmILi32EEvPKfS1_Pfiii,"",@"SHT_CUDA_INFO"
	.sectionflags	@""
	.align	4


	//----- nvinfo : EIATTR_CUDA_API_VERSION
	.align		4
        /*0000*/ 	.byte	0x04, 0x37
        /*0002*/ 	.short	(.L_25 - .L_24)
.L_24:
        /*0004*/ 	.word	0x00000082


	//----- nvinfo : EIATTR_KPARAM_INFO
	.align		4
.L_25:
        /*0008*/ 	.byte	0x04, 0x17
        /*000a*/ 	.short	(.L_27 - .L_26)
.L_26:
        /*000c*/ 	.word	0x00000000
        /*0010*/ 	.short	0x0005
        /*0012*/ 	.short	0x0020
        /*0014*/ 	.byte	0x00, 0xf0, 0x11, 0x00


	//----- nvinfo : EIATTR_KPARAM_INFO
	.align		4
.L_27:
        /*0018*/ 	.byte	0x04, 0x17
        /*001a*/ 	.short	(.L_29 - .L_28)
.L_28:
        /*001c*/ 	.word	0x00000000
        /*0020*/ 	.short	0x0004
        /*0022*/ 	.short	0x001c
        /*0024*/ 	.byte	0x00, 0xf0, 0x11, 0x00


	//----- nvinfo : EIATTR_KPARAM_INFO
	.align		4
.L_29:
        /*0028*/ 	.byte	0x04, 0x17
        /*002a*/ 	.short	(.L_31 - .L_30)
.L_30:
        /*002c*/ 	.word	0x00000000
        /*0030*/ 	.short	0x0003
        /*0032*/ 	.short	0x0018
        /*0034*/ 	.byte	0x00, 0xf0, 0x11, 0x00


	//----- nvinfo : EIATTR_KPARAM_INFO
	.align		4
.L_31:
        /*0038*/ 	.byte	0x04, 0x17
        /*003a*/ 	.short	(.L_33 - .L_32)
.L_32:
        /*003c*/ 	.word	0x00000000
        /*0040*/ 	.short	0x0002
        /*0042*/ 	.short	0x0010
        /*0044*/ 	.byte	0x00, 0xf5, 0x21, 0x00


	//----- nvinfo : EIATTR_KPARAM_INFO
	.align		4
.L_33:
        /*0048*/ 	.byte	0x04, 0x17
        /*004a*/ 	.short	(.L_35 - .L_34)
.L_34:
        /*004c*/ 	.word	0x00000000
        /*0050*/ 	.short	0x0001
        /*0052*/ 	.short	0x0008
        /*0054*/ 	.byte	0x00, 0xf5, 0x21, 0x00


	//----- nvinfo : EIATTR_KPARAM_INFO
	.align		4
.L_35:
        /*0058*/ 	.byte	0x04, 0x17
        /*005a*/ 	.short	(.L_37 - .L_36)
.L_36:
        /*005c*/ 	.word	0x00000000
        /*0060*/ 	.short	0x0000
        /*0062*/ 	.short	0x0000
        /*0064*/ 	.byte	0x00, 0xf5, 0x21, 0x00


	//----- nvinfo : EIATTR_SPARSE_MMA_MASK
	.align		4
.L_37:
        /*0068*/ 	.byte	0x03, 0x50
        /*006a*/ 	.short	0x0000


	//----- nvinfo : EIATTR_MAXREG_COUNT
	.align		4
        /*006c*/ 	.byte	0x03, 0x1b
        /*006e*/ 	.short	0x00ff


	//----- nvinfo : EIATTR_NUM_BARRIERS
	.align		4
        /*0070*/ 	.byte	0x02, 0x4c
        /*0072*/ 	.byte	0x01
	.zero		1


	//----- nvinfo : EIATTR_MERCURY_ISA_VERSION
	.align		4
        /*0074*/ 	.byte	0x03, 0x5f
        /*0076*/ 	.short	0x0101


	//----- nvinfo : EIATTR_VRC_CTA_INIT_COUNT
	.align		4
        /*0078*/ 	.byte	0x02, 0x4a
	.zero		1
	.zero		1


	//----- nvinfo : EIATTR_EXIT_INSTR_OFFSETS
	.align		4
        /*007c*/ 	.byte	0x04, 0x1c
        /*007e*/ 	.short	(.L_39 - .L_38)


	//   ....[0]....
.L_38:
        /*0080*/ 	.word	0x000007e0


	//----- nvinfo : EIATTR_CBANK_PARAM_SIZE
	.align		4
.L_39:
        /*0084*/ 	.byte	0x03, 0x19
        /*0086*/ 	.short	0x0024


	//----- nvinfo : EIATTR_PARAM_CBANK
	.align		4
        /*0088*/ 	.byte	0x04, 0x0a
        /*008a*/ 	.short	(.L_41 - .L_40)
	.align		4
.L_40:
        /*008c*/ 	.word	index@(.nv.constant0._Z8cu_sgemmILi32EEvPKfS1_Pfiii)
        /*0090*/ 	.short	0x0380
        /*0092*/ 	.short	0x0024


	//----- nvinfo : EIATTR_SW_WAR
	.align		4
.L_41:
        /*0094*/ 	.byte	0x04, 0x36
        /*0096*/ 	.short	(.L_43 - .L_42)
.L_42:
        /*0098*/ 	.word	0x00000008
.L_43:


//--------------------- .nv.info._Z8cu_sgemmILi16EEvPKfS1_Pfiii --------------------------
	.section	.nv.info._Z8cu_sgemmILi16EEvPKfS1_Pfiii,"",@"SHT_CUDA_INFO"
	.sectionflags	@""
	.align	4


	//----- nvinfo : EIATTR_CUDA_API_VERSION
	.align		4
        /*0000*/ 	.byte	0x04, 0x37
        /*0002*/ 	.short	(.L_45 - .L_44)
.L_44:
        /*0004*/ 	.word	0x00000082


	//----- nvinfo : EIATTR_KPARAM_INFO
	.align		4
.L_45:
        /*0008*/ 	.byte	0x04, 0x17
        /*000a*/ 	.short	(.L_47 - .L_46)
.L_46:
        /*000c*/ 	.word	0x00000000
        /*0010*/ 	.short	0x0005
        /*0012*/ 	.short	0x0020
        /*0014*/ 	.byte	0x00, 0xf0, 0x11, 0x00


	//----- nvinfo : EIATTR_KPARAM_INFO
	.align		4
.L_47:
        /*0018*/ 	.byte	0x04, 0x17
        /*001a*/ 	.short	(.L_49 - .L_48)
.L_48:
        /*001c*/ 	.word	0x00000000
        /*0020*/ 	.short	0x0004
        /*0022*/ 	.short	0x001c
        /*0024*/ 	.byte	0x00, 0xf0, 0x11, 0x00


	//----- nvinfo : EIATTR_KPARAM_INFO
	.align		4
.L_49:
        /*0028*/ 	.byte	0x04, 0x17
        /*002a*/ 	.short	(.L_51 - .L_50)
.L_50:
        /*002c*/ 	.word	0x00000000
        /*0030*/ 	.short	0x0003
        /*0032*/ 	.short	0x0018
        /*0034*/ 	.byte	0x00, 0xf0, 0x11, 0x00


	//----- nvinfo : EIATTR_KPARAM_INFO
	.align		4
.L_51:
        /*0038*/ 	.byte	0x04, 0x17
        /*003a*/ 	.short	(.L_53 - .L_52)
.L_52:
        /*003c*/ 	.word	0x00000000
        /*0040*/ 	.short	0x0002
        /*0042*/ 	.short	0x0010
        /*0044*/ 	.byte	0x00, 0xf5, 0x21, 0x00


	//----- nvinfo : EIATTR_KPARAM_INFO
	.align		4
.L_53:
        /*0048*/ 	.byte	0x04, 0x17
        /*004a*/ 	.short	(.L_55 - .L_54)
.L_54:
        /*004c*/ 	.word	0x00000000
        /*0050*/ 	.short	0x0001
        /*0052*/ 	.short	0x0008
        /*0054*/ 	.byte	0x00, 0xf5, 0x21, 0x00


	//----- nvinfo : EIATTR_KPARAM_INFO
	.align		4
.L_55:
        /*0058*/ 	.byte	0x04, 0x17
        /*005a*/ 	.short	(.L_57 - .L_56)
.L_56:
        /*005c*/ 	.word	0x00000000
        /*0060*/ 	.short	0x0000
        /*0062*/ 	.short	0x0000
        /*0064*/ 	.byte	0x00, 0xf5, 0x21, 0x00


	//----- nvinfo : EIATTR_SPARSE_MMA_MASK
	.align		4
.L_57:
        /*0068*/ 	.byte	0x03, 0x50
        /*006a*/ 	.short	0x0000


	//----- nvinfo : EIATTR_MAXREG_COUNT
	.align		4
        /*006c*/ 	.byte	0x03, 0x1b
        /*006e*/ 	.short	0x00ff


	//----- nvinfo : EIATTR_NUM_BARRIERS
	.align		4
        /*0070*/ 	.byte	0x02, 0x4c
        /*0072*/ 	.byte	0x01
	.zero		1


	//----- nvinfo : EIATTR_MERCURY_ISA_VERSION
	.align		4
        /*0074*/ 	.byte	0x03, 0x5f
        /*0076*/ 	.short	0x0101


	//----- nvinfo : EIATTR_VRC_CTA_INIT_COUNT
	.align		4
        /*0078*/ 	.byte	0x02, 0x4a
	.zero		1
	.zero		1


	//----- nvinfo : EIATTR_EXIT_INSTR_OFFSETS
	.align		4
        /*007c*/ 	.byte	0x04, 0x1c
        /*007e*/ 	.short	(.L_59 - .L_58)


	//   ....[0]....
.L_58:
        /*0080*/ 	.word	0x000017c0


	//----- nvinfo : EIATTR_CBANK_PARAM_SIZE
	.align		4
.L_59:
        /*0084*/ 	.byte	0x03, 0x19
        /*0086*/ 	.short	0x0024


	//----- nvinfo : EIATTR_PARAM_CBANK
	.align		4
        /*0088*/ 	.byte	0x04, 0x0a
        /*008a*/ 	.short	(.L_61 - .L_60)
	.align		4
.L_60:
        /*008c*/ 	.word	index@(.nv.constant0._Z8cu_sgemmILi16EEvPKfS1_Pfiii)
        /*0090*/ 	.short	0x0380
        /*0092*/ 	.short	0x0024


	//----- nvinfo : EIATTR_SW_WAR
	.align		4
.L_61:
        /*0094*/ 	.byte	0x04, 0x36
        /*0096*/ 	.short	(.L_63 - .L_62)
.L_62:
        /*0098*/ 	.word	0x00000008
.L_63:


//--------------------- .nv.info._Z8cu_sgemmILi8EEvPKfS1_Pfiii --------------------------
	.section	.nv.info._Z8cu_sgemmILi8EEvPKfS1_Pfiii,"",@"SHT_CUDA_INFO"
	.sectionflags	@""
	.align	4


	//----- nvinfo : EIATTR_CUDA_API_VERSION
	.align		4
        /*0000*/ 	.byte	0x04, 0x37
        /*0002*/ 	.short	(.L_65 - .L_64)
.L_64:
        /*0004*/ 	.word	0x00000082


	//----- nvinfo : EIATTR_KPARAM_INFO
	.align		4
.L_65:
        /*0008*/ 	.byte	0x04, 0x17
        /*000a*/ 	.short	(.L_67 - .L_66)
.L_66:
        /*000c*/ 	.word	0x00000000
        /*0010*/ 	.short	0x0005
        /*0012*/ 	.short	0x0020
        /*0014*/ 	.byte	0x00, 0xf0, 0x11, 0x00


	//----- nvinfo : EIATTR_KPARAM_INFO
	.align		4
.L_67:
        /*0018*/ 	.byte	0x04, 0x17
        /*001a*/ 	.short	(.L_69 - .L_68)
.L_68:
        /*001c*/ 	.word	0x00000000
        /*0020*/ 	.short	0x0004
        /*0022*/ 	.short	0x001c
        /*0024*/ 	.byte	0x00, 0xf0, 0x11, 0x00


	//----- nvinfo : EIATTR_KPARAM_INFO
	.align		4
.L_69:
        /*0028*/ 	.byte	0x04, 0x17
        /*002a*/ 	.short	(.L_71 - .L_70)
.L_70:
        /*002c*/ 	.word	0x00000000
        /*0030*/ 	.short	0x0003
        /*0032*/ 	.short	0x0018
        /*0034*/ 	.byte	0x00, 0xf0, 0x11, 0x00


	//----- nvinfo : EIATTR_KPARAM_INFO
	.align		4
.L_71:
        /*0038*/ 	.byte	0x04, 0x17
        /*003a*/ 	.short	(.L_73 - .L_72)
.L_72:
        /*003c*/ 	.word	0x00000000
        /*0040*/ 	.short	0x0002
        /*0042*/ 	.short	0x0010
        /*0044*/ 	.byte	0x00, 0xf5, 0x21, 0x00


	//----- nvinfo : EIATTR_KPARAM_INFO
	.align		4
.L_73:
        /*0048*/ 	.byte	0x04, 0x17
        /*004a*/ 	.short	(.L_75 - .L_74)
.L_74:
        /*004c*/ 	.word	0x00000000
        /*0050*/ 	.short	0x0001
        /*0052*/ 	.short	0x0008
        /*0054*/ 	.byte	0x00, 0xf5, 0x21, 0x00


	//----- nvinfo : EIATTR_KPARAM_INFO
	.align		4
.L_75:
        /*0058*/ 	.byte	0x04, 0x17
        /*005a*/ 	.short	(.L_77 - .L_76)
.L_76:
        /*005c*/ 	.word	0x00000000
        /*0060*/ 	.short	0x0000
        /*0062*/ 	.short	0x0000
        /*0064*/ 	.byte	0x00, 0xf5, 0x21, 0x00


	//----- nvinfo : EIATTR_SPARSE_MMA_MASK
	.align		4
.L_77:
        /*0068*/ 	.byte	0x03, 0x50
        /*006a*/ 	.short	0x0000


	//----- nvinfo : EIATTR_MAXREG_COUNT
	.align		4
        /*006c*/ 	.byte	0x03, 0x1b
        /*006e*/ 	.short	0x00ff


	//----- nvinfo : EIATTR_NUM_BARRIERS
	.align		4
        /*0070*/ 	.byte	0x02, 0x4c
        /*0072*/ 	.byte	0x01
	.zero		1


	//----- nvinfo : EIATTR_MERCURY_ISA_VERSION
	.align		4
        /*0074*/ 	.byte	0x03, 0x5f
        /*0076*/ 	.short	0x0101


	//----- nvinfo : EIATTR_VRC_CTA_INIT_COUNT
	.align		4
        /*0078*/ 	.byte	0x02, 0x4a
	.zero		1
	.zero		1


	//----- nvinfo : EIATTR_EXIT_INSTR_OFFSETS
	.align		4
        /*007c*/ 	.byte	0x04, 0x1c
        /*007e*/ 	.short	(.L_79 - .L_78)


	//   ....[0]....
.L_78:
        /*0080*/ 	.word	0x00000fe0


	//----- nvinfo : EIATTR_CBANK_PARAM_SIZE
	.align		4
.L_79:
        /*0084*/ 	.byte	0x03, 0x19
        /*0086*/ 	.short	0x0024


	//----- nvinfo : EIATTR_PARAM_CBANK
	.align		4
        /*0088*/ 	.byte	0x04, 0x0a
        /*008a*/ 	.short	(.L_81 - .L_80)
	.align		4
.L_80:
        /*008c*/ 	.word	index@(.nv.constant0._Z8cu_sgemmILi8EEvPKfS1_Pfiii)
        /*0090*/ 	.short	0x0380
        /*0092*/ 	.short	0x0024


	//----- nvinfo : EIATTR_SW_WAR
	.align		4
.L_81:
        /*0094*/ 	.byte	0x04, 0x36
        /*0096*/ 	.short	(.L_83 - .L_82)
.L_82:
        /*0098*/ 	.word	0x00000008
.L_83:


//--------------------- .nv.info._Z8cu_sgemmILi4EEvPKfS1_Pfiii --------------------------
	.section	.nv.info._Z8cu_sgemmILi4EEvPKfS1_Pfiii,"",@"SHT_CUDA_INFO"
	.sectionflags	@""
	.align	4


	//----- nvinfo : EIATTR_CUDA_API_VERSION
	.align		4
        /*0000*/ 	.byte	0x04, 0x37
        /*0002*/ 	.short	(.L_85 - .L_84)
.L_84:
        /*0004*/ 	.word	0x00000082


	//----- nvinfo : EIATTR_KPARAM_INFO
	.align		4
.L_85:
        /*0008*/ 	.byte	0x04, 0x17
        /*000a*/ 	.short	(.L_87 - .L_86)
.L_86:
        /*000c*/ 	.word	0x00000000
        /*0010*/ 	.short	0x0005
        /*0012*/ 	.short	0x0020
        /*0014*/ 	.byte	0x00, 0xf0, 0x11, 0x00


	//----- nvinfo : EIATTR_KPARAM_INFO
	.align		4
.L_87:
        /*0018*/ 	.byte	0x04, 0x17
        /*001a*/ 	.short	(.L_89 - .L_88)
.L_88:
        /*001c*/ 	.word	0x00000000
        /*0020*/ 	.short	0x0004
        /*0022*/ 	.short	0x001c
        /*0024*/ 	.byte	0x00, 0xf0, 0x11, 0x00


	//----- nvinfo : EIATTR_KPARAM_INFO
	.align		4
.L_89:
        /*0028*/ 	.byte	0x04, 0x17
        /*002a*/ 	.short	(.L_91 - .L_90)
.L_90:
        /*002c*/ 	.word	0x00000000
        /*0030*/ 	.short	0x0003
        /*0032*/ 	.short	0x0018
        /*0034*/ 	.byte	0x00, 0xf0, 0x11, 0x00


	//----- nvinfo : EIATTR_KPARAM_INFO
	.align		4
.L_91:
        /*0038*/ 	.byte	0x04, 0x17
        /*003a*/ 	.short	(.L_93 - .L_92)
.L_92:
        /*003c*/ 	.word	0x00000000
        /*0040*/ 	.short	0x0002
        /*0042*/ 	.short	0x0010
        /*0044*/ 	.byte	0x00, 0xf5, 0x21, 0x00


	//----- nvinfo : EIATTR_KPARAM_INFO
	.align		4
.L_93:
        /*0048*/ 	.byte	0x04, 0x17
        /*004a*/ 	.short	(.L_95 - .L_94)
.L_94:
        /*004c*/ 	.word	0x00000000
        /*0050*/ 	.short	0x0001
        /*0052*/ 	.short	0x0008
        /*0054*/ 	.byte	0x00, 0xf5, 0x21, 0x00


	//----- nvinfo : EIATTR_KPARAM_INFO
	.align		4
.L_95:
        /*0058*/ 	.byte	0x04, 0x17
        /*005a*/ 	.short	(.L_97 - .L_96)
.L_96:
        /*005c*/ 	.word	0x00000000
        /*0060*/ 	.short	0x0000
        /*0062*/ 	.short	0x0000
        /*0064*/ 	.byte	0x00, 0xf5, 0x21, 0x00


	//----- nvinfo : EIATTR_SPARSE_MMA_MASK
	.align		4
.L_97:
        /*0068*/ 	.byte	0x03, 0x50
        /*006a*/ 	.short	0x0000


	//----- nvinfo : EIATTR_MAXREG_COUNT
	.align		4
        /*006c*/ 	.byte	0x03, 0x1b
        /*006e*/ 	.short	0x00ff


	//----- nvinfo : EIATTR_NUM_BARRIERS
	.align		4
        /*0070*/ 	.byte	0x02, 0x4c
        /*0072*/ 	.byte	0x01
	.zero		1


	//----- nvinfo : EIATTR_MERCURY_ISA_VERSION
	.align		4
        /*0074*/ 	.byte	0x03, 0x5f
        /*0076*/ 	.short	0x0101


	//----- nvinfo : EIATTR_VRC_CTA_INIT_COUNT
	.align		4
        /*0078*/ 	.byte	0x02, 0x4a
	.zero		1
	.zero		1


	//----- nvinfo : EIATTR_EXIT_INSTR_OFFSETS
	.align		4
        /*007c*/ 	.byte	0x04, 0x1c
        /*007e*/ 	.short	(.L_99 - .L_98)


	//   ....[0]....
.L_98:
        /*0080*/ 	.word	0x00000bf0


	//----- nvinfo : EIATTR_CBANK_PARAM_SIZE
	.align		4
.L_99:
        /*0084*/ 	.byte	0x03, 0x19
        /*0086*/ 	.short	0x0024


	//----- nvinfo : EIATTR_PARAM_CBANK
	.align		4
        /*0088*/ 	.byte	0x04, 0x0a
        /*008a*/ 	.short	(.L_101 - .L_100)
	.align		4
.L_100:
        /*008c*/ 	.word	index@(.nv.constant0._Z8cu_sgemmILi4EEvPKfS1_Pfiii)
        /*0090*/ 	.short	0x0380
        /*0092*/ 	.short	0x0024


	//----- nvinfo : EIATTR_SW_WAR
	.align		4
.L_101:
        /*0094*/ 	.byte	0x04, 0x36
        /*0096*/ 	.short	(.L_103 - .L_102)
.L_102:
        /*0098*/ 	.word	0x00000008
.L_103:


//--------------------- .nv.callgraph             --------------------------
	.section	.nv.callgraph,"",@"SHT_CUDA_CALLGRAPH"
	.align	4
	.sectionentsize	8
	.align		4
        /*0000*/ 	.word	0x00000000
	.align		4
        /*0004*/ 	.word	0xffffffff
	.align		4
        /*0008*/ 	.word	0x00000000
	.align		4
        /*000c*/ 	.word	0xfffffffe
	.align		4
        /*0010*/ 	.word	0x00000000
	.align		4
        /*0014*/ 	.word	0xfffffffd
	.align		4
        /*0018*/ 	.word	0x00000000
	.align		4
        /*001c*/ 	.word	0xfffffffc


//--------------------- .text._Z8cu_sgemmILi32EEvPKfS1_Pfiii --------------------------
	.section	.text._Z8cu_sgemmILi32EEvPKfS1_Pfiii,"ax",@progbits
	.align	128
        .global         _Z8cu_sgemmILi32EEvPKfS1_Pfiii
        .type           _Z8cu_sgemmILi32EEvPKfS1_Pfiii,@function
        .size           _Z8cu_sgemmILi32EEvPKfS1_Pfiii,(.L_x_18 - _Z8cu_sgemmILi32EEvPKfS1_Pfiii)
        .other          _Z8cu_sgemmILi32EEvPKfS1_Pfiii,@"STO_CUDA_ENTRY STV_DEFAULT"
_Z8cu_sgemmILi32EEvPKfS1_Pfiii:
.text._Z8cu_sgemmILi32EEvPKfS1_Pfiii:
[----:B------:R-:W-:Y:S08]  /*0000*/  LDC R1, c[0x0][0x37c] ;  /* 0x0000df00ff017b82 */ /* 0x000ff00000000800 */
[----:B------:R-:W0:Y:S01]  /*0010*/  LDC R0, c[0x0][0x3a0] ;  /* 0x0000e800ff007b82 */ /* 0x000e220000000800 */
[----:B------:R-:W1:Y:S01]  /*0020*/  S2R R20, SR_CTAID.X ;  /* 0x0000000000147919 */ /* 0x000e620000002500 */
[----:B------:R-:W2:Y:S01]  /*0030*/  LDCU.64 UR8, c[0x0][0x358] ;  /* 0x00006b00ff0877ac */ /* 0x000ea20008000a00 */
[----:B------:R-:W-:Y:S01]  /*0040*/  HFMA2 R11, -RZ, RZ, 0, 0 ;  /* 0x00000000ff0b7431 */ /* 0x000fe200000001ff */
[----:B------:R-:W3:Y:S04]  /*0050*/  S2R R3, SR_TID.X ;  /* 0x0000000000037919 */ /* 0x000ee80000002100 */
[----:B------:R-:W4:Y:S01]  /*0060*/  S2UR UR5, SR_CTAID.Y ;  /* 0x00000000000579c3 */ /* 0x000f220000002600 */
[----:B------:R-:W0:Y:S02]  /*0070*/  S2R R2, SR_TID.Y ;  /* 0x0000000000027919 */ /* 0x000e240000002200 */
[----:B0-----:R-:W-:Y:S01]  /*0080*/  ISETP.GE.AND P0, PT, R0, 0x1, PT ;  /* 0x000000010000780c */ /* 0x001fe20003f06270 */
[----:B----4-:R-:W-:Y:S01]  /*0090*/  USHF.L.U32 UR5, UR5, 0x5, URZ ;  /* 0x0000000505057899 */ /* 0x010fe200080006ff */
[----:B-1----:R-:W-:-:S11]  /*00a0*/  SHF.L.U32 R20, R20, 0x5, RZ ;  /* 0x0000000514147819 */ /* 0x002fd600000006ff */
[----:B--23--:R-:W-:Y:S05]  /*00b0*/  @!P0 BRA `(.L_x_0) ;  /* 0x0000000400ac8947 */ /* 0x00cfea0003800000 */
[----:B------:R-:W0:Y:S01]  /*00c0*/  S2UR UR7, SR_CgaCtaId ;  /* 0x00000000000779c3 */ /* 0x000e220000008800 */
[----:B------:R-:W1:Y:S01]  /*00d0*/  LDCU.128 UR12, c[0x0][0x380] ;  /* 0x00007000ff0c77ac */ /* 0x000e620008000c00 */
[----:B------:R-:W-:Y:S01]  /*00e0*/  IMAD R4, R2, R0, R3 ;  /* 0x0000000002047224 */ /* 0x000fe200078e0203 */
[----:B------:R-:W-:Y:S01]  /*00f0*/  MOV R11, RZ ;  /* 0x000000ff000b7202 */ /* 0x000fe20000000f00 */
[----:B------:R-:W-:Y:S01]  /*0100*/  IMAD R9, R0, UR5, RZ ;  /* 0x0000000500097c24 */ /* 0x000fe2000f8e02ff */
[----:B------:R-:W-:Y:S01]  /*0110*/  UMOV UR4, 0x400 ;  /* 0x0000040000047882 */ /* 0x000fe20000000000 */
[----:B------:R-:W-:Y:S01]  /*0120*/  IMAD.WIDE.U32 R4, R4, 0x4, RZ ;  /* 0x0000000404047825 */ /* 0x000fe200078e00ff */
[----:B------:R-:W-:Y:S01]  /*0130*/  UIADD3 UR6, UPT, UPT, UR4, 0x1000, URZ ;  /* 0x0000100004067890 */ /* 0x000fe2000fffe0ff */
[----:B------:R-:W2:Y:S02]  /*0140*/  LDC R8, c[0x0][0x39c] ;  /* 0x0000e700ff087b82 */ /* 0x000ea40000000800 */
[----:B------:R-:W-:-:S04]  /*0150*/  IMAD.WIDE.U32 R6, R20, 0x4, R4 ;  /* 0x0000000414067825 */ /* 0x000fc800078e0004 */
[----:B------:R-:W-:Y:S01]  /*0160*/  IMAD.WIDE R4, R9, 0x4, R4 ;  /* 0x0000000409047825 */ /* 0x000fe200078e0204 */
[----:B-1----:R-:W-:Y:S02]  /*0170*/  IADD3 R22, P0, PT, R6, UR14, RZ ;  /* 0x0000000e06167c10 */ /* 0x002fe4000ff1e0ff */
[----:B------:R-:W-:Y:S02]  /*0180*/  IADD3 R4, P1, PT, R4, UR12, RZ ;  /* 0x0000000c04047c10 */ /* 0x000fe4000ff3e0ff */
[----:B------:R-:W-:Y:S01]  /*0190*/  IADD3.X R23, PT, PT, R7, UR15, RZ, P0, !PT ;  /* 0x0000000f07177c10 */ /* 0x000fe200087fe4ff */
[----:B0-----:R-:W-:Y:S01]  /*01a0*/  ULEA UR4, UR7, UR4, 0x18 ;  /* 0x0000000407047291 */ /* 0x001fe2000f8ec0ff */
[----:B------:R-:W-:Y:S01]  /*01b0*/  IADD3.X R5, PT, PT, R5, UR13, RZ, P1, !PT ;  /* 0x0000000d05057c10 */ /* 0x000fe20008ffe4ff */
[----:B------:R-:W-:-:S04]  /*01c0*/  ULEA UR6, UR7, UR6, 0x18 ;  /* 0x0000000607067291 */ /* 0x000fc8000f8ec0ff */
[----:B------:R-:W-:Y:S01]  /*01d0*/  LEA R18, R2, UR4, 0x7 ;  /* 0x0000000402127c11 */ /* 0x000fe2000f8e38ff */
[----:B------:R-:W-:Y:S01]  /*01e0*/  UMOV UR4, URZ ;  /* 0x000000ff00047c82 */ /* 0x000fe20008000000 */
[C---:B------:R-:W-:Y:S02]  /*01f0*/  LEA R17, R3.reuse, UR6, 0x2 ;  /* 0x0000000603117c11 */ /* 0x040fe4000f8e10ff */
[----:B--2---:R-:W-:Y:S02]  /*0200*/  SHF.L.U32 R6, R8, 0x5, RZ ;  /* 0x0000000508067819 */ /* 0x004fe400000006ff */
[----:B------:R-:W-:Y:S02]  /*0210*/  LEA R16, R3, R18, 0x2 ;  /* 0x0000001203107211 */ /* 0x000fe400078e10ff */
[----:B------:R-:W-:-:S07]  /*0220*/  LEA R7, R2, R17, 0x7 ;  /* 0x0000001102077211 */ /* 0x000fce00078e38ff */
.L_x_1:
[----:B------:R0:W2:Y:S04]  /*0230*/  LDG.E R25, desc[UR8][R4.64] ;  /* 0x0000000804197981 */ /* 0x0000a8000c1e1900 */
[----:B------:R1:W3:Y:S01]  /*0240*/  LDG.E R24, desc[UR8][R22.64] ;  /* 0x0000000816187981 */ /* 0x0002e2000c1e1900 */
[----:B------:R-:W-:Y:S01]  /*0250*/  UIADD3 UR4, UPT, UPT, UR4, 0x20, URZ ;  /* 0x0000002004047890 */ /* 0x000fe2000fffe0ff */
[----:B0-----:R-:W-:-:S05]  /*0260*/  IADD3 R4, P1, PT, R4, 0x80, RZ ;  /* 0x0000008004047810 */ /* 0x001fca0007f3e0ff */
[----:B------:R-:W-:Y:S01]  /*0270*/  ISETP.LE.AND P0, PT, R0, UR4, PT ;  /* 0x0000000400007c0c */ /* 0x000fe2000bf03270 */
[----:B-1----:R-:W-:Y:S01]  /*0280*/  IMAD.WIDE R22, R6, 0x4, R22 ;  /* 0x0000000406167825 */ /* 0x002fe200078e0216 */
[----:B------:R-:W-:Y:S01]  /*0290*/  IADD3.X R5, PT, PT, RZ, R5, RZ, P1, !PT ;  /* 0x00000005ff057210 */ /* 0x000fe20000ffe4ff */
[----:B--2---:R-:W-:Y:S04]  /*02a0*/  STS [R16], R25 ;  /* 0x0000001910007388 */ /* 0x004fe80000000800 */
[----:B---3--:R-:W-:Y:S01]  /*02b0*/  STS [R7], R24 ;  /* 0x0000001807007388 */ /* 0x008fe20000000800 */
[----:B------:R-:W-:Y:S06]  /*02c0*/  BAR.SYNC.DEFER_BLOCKING 0x0 ;  /* 0x0000000000007b1d */ /* 0x000fec0000010000 */
[----:B------:R-:W-:Y:S04]  /*02d0*/  LDS R8, [R17] ;  /* 0x0000000011087984 */ /* 0x000fe80000000800 */
[----:B------:R-:W0:Y:S04]  /*02e0*/  LDS.128 R12, [R18] ;  /* 0x00000000120c7984 */ /* 0x000e280000000c00 */
[----:B------:R-:W1:Y:S04]  /*02f0*/  LDS R27, [R17+0x80] ;  /* 0x00008000111b7984 */ /* 0x000e680000000800 */
[----:B------:R-:W2:Y:S04]  /*0300*/  LDS R19, [R17+0x100] ;  /* 0x0001000011137984 */ /* 0x000ea80000000800 */
[----:B------:R-:W3:Y:S04]  /*0310*/  LDS R26, [R17+0x180] ;  /* 0x00018000111a7984 */ /* 0x000ee80000000800 */
[----:B------:R-:W-:Y:S04]  /*0320*/  LDS R21, [R17+0x200] ;  /* 0x0002000011157984 */ /* 0x000fe80000000800 */
[----:B------:R-:W-:Y:S04]  /*0330*/  LDS R24, [R17+0x280] ;  /* 0x0002800011187984 */ /* 0x000fe80000000800 */
[----:B------:R-:W-:Y:S01]  /*0340*/  LDS R28, [R17+0xb80] ;  /* 0x000b8000111c7984 */ /* 0x000fe20000000800 */
[----:B0-----:R-:W-:-:S03]  /*0350*/  FFMA R12, R12, R8, R11 ;  /* 0x000000080c0c7223 */ /* 0x001fc6000000000b */
[----:B------:R-:W0:Y:S01]  /*0360*/  LDS.128 R8, [R18+0x10] ;  /* 0x0000100012087984 */ /* 0x000e220000000c00 */
[----:B-1----:R-:W-:-:S04]  /*0370*/  FFMA R12, R27, R13, R12 ;  /* 0x0000000d1b0c7223 */ /* 0x002fc8000000000c */
[----:B--2---:R-:W-:Y:S02]  /*0380*/  FFMA R13, R19, R14, R12 ;  /* 0x0000000e130d7223 */ /* 0x004fe4000000000c */
[----:B------:R-:W1:Y:S02]  /*0390*/  LDS R19, [R17+0x300] ;  /* 0x0003000011137984 */ /* 0x000e640000000800 */
[----:B---3--:R-:W-:Y:S02]  /*03a0*/  FFMA R13, R26, R15, R13 ;  /* 0x0000000f1a0d7223 */ /* 0x008fe4000000000d */
[----:B------:R-:W2:Y:S02]  /*03b0*/  LDS R26, [R17+0x380] ;  /* 0x00038000111a7984 */ /* 0x000ea40000000800 */
[----:B0-----:R-:W-:Y:S02]  /*03c0*/  FFMA R25, R8, R21, R13 ;  /* 0x0000001508197223 */ /* 0x001fe4000000000d */
[----:B------:R-:W-:Y:S02]  /*03d0*/  LDS R21, [R17+0x400] ;  /* 0x0004000011157984 */ /* 0x000fe40000000800 */
[----:B------:R-:W-:-:S02]  /*03e0*/  FFMA R8, R24, R9, R25 ;  /* 0x0000000918087223 */ /* 0x000fc40000000019 */
[----:B------:R-:W0:Y:S02]  /*03f0*/  LDS.128 R12, [R18+0x20] ;  /* 0x00002000120c7984 */ /* 0x000e240000000c00 */
[----:B-1----:R-:W-:Y:S02]  /*0400*/  FFMA R9, R19, R10, R8 ;  /* 0x0000000a13097223 */ /* 0x002fe40000000008 */
[----:B------:R-:W1:Y:S02]  /*0410*/  LDS R24, [R17+0x480] ;  /* 0x0004800011187984 */ /* 0x000e640000000800 */
[----:B--2---:R-:W-:Y:S02]  /*0420*/  FFMA R9, R26, R11, R9 ;  /* 0x0000000b1a097223 */ /* 0x004fe40000000009 */
[----:B------:R-:W2:Y:S04]  /*0430*/  LDS R19, [R17+0x500] ;  /* 0x0005000011137984 */ /* 0x000ea80000000800 */
[----:B------:R-:W3:Y:S01]  /*0440*/  LDS R26, [R17+0x580] ;  /* 0x00058000111a7984 */ /* 0x000ee20000000800 */
[----:B0-----:R-:W-:-:S03]  /*0450*/  FFMA R25, R12, R21, R9 ;  /* 0x000000150c197223 */ /* 0x001fc60000000009 */
[----:B------:R-:W-:Y:S01]  /*0460*/  LDS R21, [R17+0x600] ;  /* 0x0006000011157984 */ /* 0x000fe20000000800 */
[----:B-1----:R-:W-:-:S03]  /*0470*/  FFMA R12, R24, R13, R25 ;  /* 0x0000000d180c7223 */ /* 0x002fc60000000019 */
[----:B------:R-:W0:Y:S01]  /*0480*/  LDS.128 R8, [R18+0x30] ;  /* 0x0000300012087984 */ /* 0x000e220000000c00 */
[----:B--2---:R-:W-:-:S03]  /*0490*/  FFMA R13, R19, R14, R12 ;  /* 0x0000000e130d7223 */ /* 0x004fc6000000000c */
[----:B------:R-:W1:Y:S01]  /*04a0*/  LDS R24, [R17+0x680] ;  /* 0x0006800011187984 */ /* 0x000e620000000800 */
[----:B---3--:R-:W-:-:S03]  /*04b0*/  FFMA R13, R26, R15, R13 ;  /* 0x0000000f1a0d7223 */ /* 0x008fc6000000000d */
        /* <DEDUP_REMOVED lines=19> */
[----:B------:R-:W-:Y:S01]  /*05f0*/  LDS R26, [R17+0xc80] ;  /* 0x000c8000111a7984 */ /* 0x000fe20000000800 */
[----:B0-----:R-:W-:-:S03]  /*0600*/  FFMA R25, R8, R21, R13 ;  /* 0x0000001508197223 */ /* 0x001fc6000000000d */
[----:B------:R-:W-:Y:S01]  /*0610*/  LDS R21, [R17+0xc00] ;  /* 0x000c000011157984 */ /* 0x000fe20000000800 */
[----:B-1----:R-:W-:-:S03]  /*0620*/  FFMA R24, R24, R9, R25 ;  /* 0x0000000918187223 */ /* 0x002fc60000000019 */
[----:B------:R-:W0:Y:S01]  /*0630*/  LDS.128 R12, [R18+0x60] ;  /* 0x00006000120c7984 */ /* 0x000e220000000c00 */
[----:B--2---:R-:W-:-:S03]  /*0640*/  FFMA R9, R19, R10, R24 ;  /* 0x0000000a13097223 */ /* 0x004fc60000000018 */
[----:B------:R-:W1:Y:S01]  /*0650*/  LDS R19, [R17+0xd00] ;  /* 0x000d000011137984 */ /* 0x000e620000000800 */
[----:B------:R-:W-:-:S03]  /*0660*/  FFMA R9, R28, R11, R9 ;  /* 0x0000000b1c097223 */ /* 0x000fc60000000009 */
[----:B------:R-:W2:Y:S01]  /*0670*/  LDS R24, [R17+0xd80] ;  /* 0x000d800011187984 */ /* 0x000ea20000000800 */
[----:B0-----:R-:W-:-:S03]  /*0680*/  FFMA R25, R12, R21, R9 ;  /* 0x000000150c197223 */ /* 0x001fc60000000009 */
[----:B------:R-:W-:Y:S01]  /*0690*/  LDS R21, [R17+0xe00] ;  /* 0x000e000011157984 */ /* 0x000fe20000000800 */
[----:B------:R-:W-:-:S03]  /*06a0*/  FFMA R26, R26, R13, R25 ;  /* 0x0000000d1a1a7223 */ /* 0x000fc60000000019 */
[----:B------:R-:W0:Y:S01]  /*06b0*/  LDS.128 R8, [R18+0x70] ;  /* 0x0000700012087984 */ /* 0x000e220000000c00 */
[----:B-1----:R-:W-:-:S03]  /*06c0*/  FFMA R19, R19, R14, R26 ;  /* 0x0000000e13137223 */ /* 0x002fc6000000001a */
[----:B------:R-:W1:Y:S01]  /*06d0*/  LDS R25, [R17+0xe80] ;  /* 0x000e800011197984 */ /* 0x000e620000000800 */
[----:B--2---:R-:W-:-:S03]  /*06e0*/  FFMA R15, R24, R15, R19 ;  /* 0x0000000f180f7223 */ /* 0x004fc60000000013 */
[----:B------:R-:W2:Y:S04]  /*06f0*/  LDS R13, [R17+0xf00] ;  /* 0x000f0000110d7984 */ /* 0x000ea80000000800 */
[----:B------:R-:W3:Y:S01]  /*0700*/  LDS R12, [R17+0xf80] ;  /* 0x000f8000110c7984 */ /* 0x000ee20000000800 */
[----:B0-----:R-:W-:-:S04]  /*0710*/  FFMA R8, R8, R21, R15 ;  /* 0x0000001508087223 */ /* 0x001fc8000000000f */
[----:B-1----:R-:W-:-:S04]  /*0720*/  FFMA R8, R25, R9, R8 ;  /* 0x0000000919087223 */ /* 0x002fc80000000008 */
[----:B--2---:R-:W-:-:S04]  /*0730*/  FFMA R13, R13, R10, R8 ;  /* 0x0000000a0d0d7223 */ /* 0x004fc80000000008 */
[----:B---3--:R-:W-:Y:S01]  /*0740*/  FFMA R11, R12, R11, R13 ;  /* 0x0000000b0c0b7223 */ /* 0x008fe2000000000d */
[----:B------:R-:W-:Y:S06]  /*0750*/  BAR.SYNC.DEFER_BLOCKING 0x0 ;  /* 0x0000000000007b1d */ /* 0x000fec0000010000 */
[----:B------:R-:W-:Y:S05]  /*0760*/  @!P0 BRA `(.L_x_1) ;  /* 0xfffffff800b08947 */ /* 0x000fea000383ffff */
.L_x_0:
[----:B------:R-:W0:Y:S01]  /*0770*/  LDC.64 R4, c[0x0][0x390] ;  /* 0x0000e400ff047b82 */ /* 0x000e220000000a00 */
[----:B------:R-:W1:Y:S01]  /*0780*/  LDCU UR4, c[0x0][0x39c] ;  /* 0x00007380ff0477ac */ /* 0x000e620008000800 */
[----:B------:R-:W-:Y:S02]  /*0790*/  IADD3 R3, PT, PT, R20, R3, RZ ;  /* 0x0000000314037210 */ /* 0x000fe40007ffe0ff */
[----:B------:R-:W-:-:S05]  /*07a0*/  IADD3 R2, PT, PT, R2, UR5, RZ ;  /* 0x0000000502027c10 */ /* 0x000fca000fffe0ff */
[----:B-1----:R-:W-:-:S04]  /*07b0*/  IMAD R3, R2, UR4, R3 ;  /* 0x0000000402037c24 */ /* 0x002fc8000f8e0203 */
[----:B0-----:R-:W-:-:S05]  /*07c0*/  IMAD.WIDE R2, R3, 0x4, R4 ;  /* 0x0000000403027825 */ /* 0x001fca00078e0204 */
[----:B------:R-:W-:Y:S01]  /*07d0*/  STG.E desc[UR8][R2.64], R11 ;  /* 0x0000000b02007986 */ /* 0x000fe2000c101908 */
[----:B------:R-:W-:Y:S05]  /*07e0*/  EXIT ;  /* 0x000000000000794d */ /* 0x000fea0003800000 */
.L_x_2:
[----:B------:R-:W-:-:S00]  /*07f0*/  BRA `(.L_x_2) ;  /* 0xfffffffc00fc7947 */ /* 0x000fc0000383ffff */
[----:B------:R-:W-:-:S00]  /*0800*/  NOP ;  /* 0x0000000000007918 */ /* 0x000fc00000000000 */
[----:B------:R-:W-:-:S00]  /*0810*/  NOP ;  /* 0x0000000000007918 */ /* 0x000fc00000000000 */
[----:B------:R-:W-:-:S00]  /*0820*/  NOP ;  /* 0x0000000000007918 */ /* 0x000fc00000000000 */
[----:B------:R-:W-:-:S00]  /*0830*/  NOP ;  /* 0x0000000000007918 */ /* 0x000fc00000000000 */
[----:B------:R-:W-:-:S00]  /*0840*/  NOP ;  /* 0x0000000000007918 */ /* 0x000fc00000000000 */
[----:B------:R-:W-:-:S00]  /*0850*/  NOP ;  /* 0x0000000000007918 */ /* 0x000fc00000000000 */
[----:B------:R-:W-:-:S00]  /*0860*/  NOP ;  /* 0x0000000000007918 */ /* 0x000fc00000000000 */
[----:B------:R-:W-:-:S00]  /*0870*/  NOP ;  /* 0x0000000000007918 */ /* 0x000fc00000000000 */
.L_x_18:


//--------------------- .text._Z8cu_sgemmILi16EEvPKfS1_Pfiii --------------------------
	.section	.text._Z8cu_sgemmILi16EEvPKfS1_Pfiii,"ax",@progbits
	.align	128
        .global         _Z8cu_sgemmILi16EEvPKfS1_Pfiii
        .type           _Z8cu_sgemmILi16EEvPKfS1_Pfiii,@function
        .size           _Z8cu_sgemmILi16EEvPKfS1_Pfiii,(.L_x_19 - _Z8cu_sgemmILi16EEvPKfS1_Pfiii)
        .other          _Z8cu_sgemmILi16EEvPKfS1_Pfiii,@"STO_CUDA_ENTRY STV_DEFAULT"
_Z8cu_sgemmILi16EEvPKfS1_Pfiii:
.text._Z8cu_sgemmILi16EEvPKfS1_Pfiii:
[----:B------:R-:W-:Y:S01]  /*0000*/  LDC R1, c[0x0][0x37c] ;  /* 0x0000df00ff017b82 */ /* 0x000fe20000000800 */
[----:B------:R-:W0:Y:S07]  /*0010*/  LDCU UR12, c[0x0][0x3a0] ;  /* 0x00007400ff0c77ac */ /* 0x000e2e0008000800 */
[----:B------:R-:W1:Y:S01]  /*0020*/  S2UR UR8, SR_CTAID.Y ;  /* 0x00000000000879c3 */ /* 0x000e620000002600 */
[----:B------:R-:W2:Y:S01]  /*0030*/  S2R R0, SR_TID.Y ;  /* 0x0000000000007919 */ /* 0x000ea20000002200 */
[----:B------:R-:W-:Y:S01]  /*0040*/  HFMA2 R21, -RZ, RZ, 0, 0 ;  /* 0x00000000ff157431 */ /* 0x000fe200000001ff */
[----:B------:R-:W3:Y:S01]  /*0050*/  LDCU.64 UR16, c[0x0][0x358] ;  /* 0x00006b00ff1077ac */ /* 0x000ee20008000a00 */
[----:B------:R-:W4:Y:S04]  /*0060*/  S2R R3, SR_TID.X ;  /* 0x0000000000037919 */ /* 0x000f280000002100 */
[----:B------:R-:W5:Y:S01]  /*0070*/  S2UR UR9, SR_CTAID.X ;  /* 0x00000000000979c3 */ /* 0x000f620000002500 */
[----:B0-----:R-:W-:-:S02]  /*0080*/  UISETP.GE.AND UP0, UPT, UR12, 0x1, UPT ;  /* 0x000000010c00788c */ /* 0x001fc4000bf06270 */
[----:B-1----:R-:W-:Y:S02]  /*0090*/  USHF.L.U32 UR8, UR8, 0x4, URZ ;  /* 0x0000000408087899 */ /* 0x002fe400080006ff */
[----:B-----5:R-:W-:-:S05]  /*00a0*/  USHF.L.U32 UR9, UR9, 0x4, URZ ;  /* 0x0000000409097899 */ /* 0x020fca00080006ff */
[----:B--23--:R-:W-:Y:S07]  /*00b0*/  BRA.U !UP0, `(.L_x_3) ;  /* 0x0000001508a47547 */ /* 0x00cfee000b800000 */
[----:B------:R-:W0:Y:S01]  /*00c0*/  S2UR UR11, SR_CgaCtaId ;  /* 0x00000000000b79c3 */ /* 0x000e220000008800 */
[----:B------:R-:W1:Y:S01]  /*00d0*/  LDCU.128 UR4, c[0x0][0x380] ;  /* 0x00007000ff0477ac */ /* 0x000e620008000c00 */
[----:B------:R-:W-:Y:S01]  /*00e0*/  MOV R21, RZ ;  /* 0x000000ff00157202 */ /* 0x000fe20000000f00 */
[----:B----4-:R-:W-:Y:S01]  /*00f0*/  IMAD R20, R0, UR12, R3 ;  /* 0x0000000c00147c24 */ /* 0x010fe2000f8e0203 */
[----:B------:R-:W-:Y:S02]  /*0100*/  UIMAD UR10, UR8, UR12, URZ ;  /* 0x0000000c080a72a4 */ /* 0x000fe4000f8e02ff */
[----:B------:R-:W-:Y:S02]  /*0110*/  UISETP.GE.U32.AND UP1, UPT, UR12, 0x31, UPT ;  /* 0x000000310c00788c */ /* 0x000fe4000bf26070 */
[----:B------:R-:W2:Y:S01]  /*0120*/  LDC R4, c[0x0][0x39c] ;  /* 0x0000e700ff047b82 */ /* 0x000ea20000000800 */
[----:B------:R-:W-:-:S04]  /*0130*/  UIADD3 UR15, UPT, UPT, UR12, -0x1, URZ ;  /* 0xffffffff0c0f7890 */ /* 0x000fc8000fffe0ff */
[----:B------:R-:W-:Y:S02]  /*0140*/  ULEA.HI UR13, UR15, 0x1, URZ, 0x1c ;  /* 0x000000010f0d7891 */ /* 0x000fe4000f8fe0ff */
[----:B-1----:R-:W-:Y:S02]  /*0150*/  UIMAD.WIDE UR4, UR10, 0x4, UR4 ;  /* 0x000000040a0478a5 */ /* 0x002fe4000f8e0204 */
[----:B------:R-:W-:Y:S01]  /*0160*/  UIMAD.WIDE.U32 UR6, UR9, 0x4, UR6 ;  /* 0x00000004090678a5 */ /* 0x000fe2000f8e0006 */
[----:B------:R-:W-:Y:S02]  /*0170*/  UMOV UR10, 0x400 ;  /* 0x00000400000a7882 */ /* 0x000fe40000000000 */
[----:B0-----:R-:W-:Y:S02]  /*0180*/  ULEA UR14, UR11, UR10, 0x18 ;  /* 0x0000000a0b0e7291 */ /* 0x001fe4000f8ec0ff */
[----:B------:R-:W-:Y:S01]  /*0190*/  UIADD3 UR10, UPT, UPT, UR10, 0x400, URZ ;  /* 0x000004000a0a7890 */ /* 0x000fe2000fffe0ff */
[----:B------:R-:W-:Y:S01]  /*01a0*/  MOV R16, UR6 ;  /* 0x0000000600107c02 */ /* 0x000fe20008000f00 */
[----:B------:R-:W-:Y:S01]  /*01b0*/  UMOV UR12, UR4 ;  /* 0x00000004000c7c82 */ /* 0x000fe20008000000 */
[----:B------:R-:W-:Y:S01]  /*01c0*/  MOV R17, UR7 ;  /* 0x0000000700117c02 */ /* 0x000fe20008000f00 */
[----:B------:R-:W-:Y:S01]  /*01d0*/  ULEA UR10, UR11, UR10, 0x18 ;  /* 0x0000000a0b0a7291 */ /* 0x000fe2000f8ec0ff */
[----:B------:R-:W-:Y:S01]  /*01e0*/  LEA R2, R0, UR14, 0x6 ;  /* 0x0000000e00027c11 */ /* 0x000fe2000f8e30ff */
[----:B------:R-:W-:Y:S01]  /*01f0*/  ULEA.HI UR11, UR15, 0x1, URZ, 0x1c ;  /* 0x000000010f0b7891 */ /* 0x000fe2000f8fe0ff */
[----:B--2---:R-:W-:Y:S01]  /*0200*/  SHF.L.U32 R4, R4, 0x4, RZ ;  /* 0x0000000404047819 */ /* 0x004fe200000006ff */
[----:B------:R-:W-:Y:S01]  /*0210*/  ULOP3.LUT UP0, UR4, UR13, 0x3, URZ, 0xc0, !UPT ;  /* 0x000000030d047892 */ /* 0x000fe2000f80c0ff */
[----:B------:R-:W-:-:S02]  /*0220*/  LEA R7, R3, R2, 0x2 ;  /* 0x0000000203077211 */ /* 0x000fc400078e10ff */
[----:B------:R-:W-:-:S04]  /*0230*/  LEA R5, R3, UR10, 0x2 ;  /* 0x0000000a03057c11 */ /* 0x000fc8000f8e10ff */
[----:B------:R-:W-:Y:S01]  /*0240*/  LEA R6, R0, R5, 0x6 ;  /* 0x0000000500067211 */ /* 0x000fe200078e30ff */
[----:B------:R-:W-:Y:S06]  /*0250*/  BRA.U !UP1, `(.L_x_4) ;  /* 0x0000000909fc7547 */ /* 0x000fec000b800000 */
[----:B------:R-:W-:Y:S01]  /*0260*/  IMAD.WIDE.U32 R22, R20, 0x4, RZ ;  /* 0x0000000414167825 */ /* 0x000fe200078e00ff */
[----:B------:R-:W-:Y:S01]  /*0270*/  ULOP3.LUT UR11, UR11, 0x1ffffffc, URZ, 0xc0, !UPT ;  /* 0x1ffffffc0b0b7892 */ /* 0x000fe2000f8ec0ff */
[----:B------:R-:W-:-:S03]  /*0280*/  MOV R21, RZ ;  /* 0x000000ff00157202 */ /* 0x000fc60000000f00 */
[----:B------:R-:W-:Y:S01]  /*0290*/  UIADD3 UR11, UPT, UPT, -UR11, URZ, URZ ;  /* 0x000000ff0b0b7290 */ /* 0x000fe2000fffe1ff */
[----:B------:R-:W-:-:S11]  /*02a0*/  IMAD.WIDE R18, R4, 0x4, R22 ;  /* 0x0000000404127825 */ /* 0x000fd600078e0216 */
.L_x_5:
[C---:B------:R-:W-:Y:S02]  /*02b0*/  IADD3 R24, P0, PT, R22.reuse, UR12, RZ ;  /* 0x0000000c16187c10 */ /* 0x040fe4000ff1e0ff */
[----:B------:R-:W-:Y:S02]  /*02c0*/  IADD3 R8, P1, PT, R22, R16, RZ ;  /* 0x0000001016087210 */ /* 0x000fe40007f3e0ff */
[C---:B------:R-:W-:Y:S02]  /*02d0*/  IADD3.X R25, PT, PT, R23.reuse, UR5, RZ, P0, !PT ;  /* 0x0000000517197c10 */ /* 0x040fe400087fe4ff */
[----:B------:R-:W-:-:S03]  /*02e0*/  IADD3.X R9, PT, PT, R23, R17, RZ, P1, !PT ;  /* 0x0000001117097210 */ /* 0x000fc60000ffe4ff */
[----:B------:R-:W2:Y:S04]  /*02f0*/  LDG.E R10, desc[UR16][R24.64] ;  /* 0x00000010180a7981 */ /* 0x000ea8000c1e1900 */
[----:B------:R-:W3:Y:S04]  /*0300*/  LDG.E R9, desc[UR16][R8.64] ;  /* 0x0000001008097981 */ /* 0x000ee8000c1e1900 */
        /* <DEDUP_REMOVED lines=8> */
[----:B------:R-:W-:Y:S01]  /*0390*/  LDS R28, [R5+0x2c0] ;  /* 0x0002c000051c7984 */ /* 0x000fe20000000800 */
[----:B0-----:R-:W-:-:S03]  /*03a0*/  FFMA R12, R12, R11, R21 ;  /* 0x0000000b0c0c7223 */ /* 0x001fc60000000015 */
[----:B------:R-:W-:Y:S01]  /*03b0*/  LDS.128 R8, [R2+0x10] ;  /* 0x0000100002087984 */ /* 0x000fe20000000c00 */
[----:B-1----:R-:W-:-:S03]  /*03c0*/  FFMA R27, R27, R13, R12 ;  /* 0x0000000d1b1b7223 */ /* 0x002fc6000000000c */
[----:B------:R-:W0:Y:S01]  /*03d0*/  LDS R13, [R5+0x100] ;  /* 0x00010000050d7984 */ /* 0x000e220000000800 */
[----:B--2---:R-:W-:Y:S01]  /*03e0*/  FFMA R14, R26, R14, R27 ;  /* 0x0000000e1a0e7223 */ /* 0x004fe2000000001b */
[----:B------:R-:W-:Y:S02]  /*03f0*/  IADD3 R26, P0, PT, R18, R16, RZ ;  /* 0x00000010121a7210 */ /* 0x000fe40007f1e0ff */
[----:B------:R-:W1:Y:S01]  /*0400*/  LDS R27, [R5+0x140] ;  /* 0x00014000051b7984 */ /* 0x000e620000000800 */
[----:B---3--:R-:W-:-:S03]  /*0410*/  FFMA R15, R29, R15, R14 ;  /* 0x0000000f1d0f7223 */ /* 0x008fc6000000000e */
[----:B------:R-:W2:Y:S01]  /*0420*/  LDS R21, [R5+0x180] ;  /* 0x0001800005157984 */ /* 0x000ea20000000800 */
[----:B0-----:R-:W-:-:S03]  /*0430*/  FFMA R12, R8, R13, R15 ;  /* 0x0000000d080c7223 */ /* 0x001fc6000000000f */
[----:B------:R-:W0:Y:S01]  /*0440*/  LDS R8, [R5+0x1c0] ;  /* 0x0001c00005087984 */ /* 0x000e220000000800 */
[----:B-1----:R-:W-:-:S03]  /*0450*/  FFMA R12, R27, R9, R12 ;  /* 0x000000091b0c7223 */ /* 0x002fc6000000000c */
[----:B------:R-:W-:Y:S01]  /*0460*/  LDS R9, [R5+0x200] ;  /* 0x0002000005097984 */ /* 0x000fe20000000800 */
[----:B--2---:R-:W-:-:S03]  /*0470*/  FFMA R21, R21, R10, R12 ;  /* 0x0000000a15157223 */ /* 0x004fc6000000000c */
[----:B------:R-:W1:Y:S04]  /*0480*/  LDS.128 R12, [R2+0x20] ;  /* 0x00002000020c7984 */ /* 0x000e680000000c00 */
[----:B------:R-:W2:Y:S01]  /*0490*/  LDS R27, [R5+0x240] ;  /* 0x00024000051b7984 */ /* 0x000ea20000000800 */
[----:B0-----:R-:W-:-:S03]  /*04a0*/  FFMA R11, R8, R11, R21 ;  /* 0x0000000b080b7223 */ /* 0x001fc60000000015 */
[----:B------:R-:W0:Y:S01]  /*04b0*/  LDS R21, [R5+0x280] ;  /* 0x0002800005157984 */ /* 0x000e220000000800 */
[----:B-1----:R-:W-:-:S03]  /*04c0*/  FFMA R12, R12, R9, R11 ;  /* 0x000000090c0c7223 */ /* 0x002fc6000000000b */
[----:B------:R-:W-:Y:S01]  /*04d0*/  LDS.128 R8, [R2+0x30] ;  /* 0x0000300002087984 */ /* 0x000fe20000000c00 */
[----:B--2---:R-:W-:Y:S01]  /*04e0*/  FFMA R12, R27, R13, R12 ;  /* 0x0000000d1b0c7223 */ /* 0x004fe2000000000c */
[----:B------:R-:W-:Y:S02]  /*04f0*/  IADD3.X R27, PT, PT, R19, R17, RZ, P0, !PT ;  /* 0x00000011131b7210 */ /* 0x000fe400007fe4ff */
[----:B------:R-:W1:Y:S01]  /*0500*/  LDS R13, [R5+0x300] ;  /* 0x00030000050d7984 */ /* 0x000e620000000800 */
[----:B0-----:R-:W-:-:S03]  /*0510*/  FFMA R21, R21, R14, R12 ;  /* 0x0000000e15157223 */ /* 0x001fc6000000000c */
[----:B------:R-:W-:Y:S01]  /*0520*/  LDS R14, [R5+0x380] ;  /* 0x00038000050e7984 */ /* 0x000fe20000000800 */
[----:B------:R-:W-:-:S04]  /*0530*/  FFMA R15, R28, R15, R21 ;  /* 0x0000000f1c0f7223 */ /* 0x000fc80000000015 */
[----:B-1----:R-:W-:Y:S02]  /*0540*/  FFMA R12, R8, R13, R15 ;  /* 0x0000000d080c7223 */ /* 0x002fe4000000000f */
[----:B------:R-:W0:Y:S04]  /*0550*/  LDS R13, [R5+0x340] ;  /* 0x00034000050d7984 */ /* 0x000e280000000800 */
[----:B------:R-:W1:Y:S01]  /*0560*/  LDS R8, [R5+0x3c0] ;  /* 0x0003c00005087984 */ /* 0x000e620000000800 */
[----:B------:R-:W-:Y:S06]  /*0570*/  BAR.SYNC.DEFER_BLOCKING 0x0 ;  /* 0x0000000000007b1d */ /* 0x000fec0000010000 */
[----:B------:R-:W2:Y:S04]  /*0580*/  LDG.E R28, desc[UR16][R24.64+0x40] ;  /* 0x00004010181c7981 */ /* 0x000ea8000c1e1900 */
[----:B------:R-:W3:Y:S01]  /*0590*/  LDG.E R27, desc[UR16][R26.64] ;  /* 0x000000101a1b7981 */ /* 0x000ee2000c1e1900 */
[----:B0-----:R-:W-:-:S04]  /*05a0*/  FFMA R13, R13, R9, R12 ;  /* 0x000000090d0d7223 */ /* 0x001fc8000000000c */
[----:B------:R-:W-:-:S04]  /*05b0*/  FFMA R29, R14, R10, R13 ;  /* 0x0000000a0e1d7223 */ /* 0x000fc8000000000d */
[----:B-1----:R-:W-:Y:S01]  /*05c0*/  FFMA R11, R8, R11, R29 ;  /* 0x0000000b080b7223 */ /* 0x002fe2000000001d */
        /* <DEDUP_REMOVED lines=9> */
[----:B------:R-:W-:Y:S01]  /*0660*/  LDS R28, [R5+0x3c0] ;  /* 0x0003c000051c7984 */ /* 0x000fe20000000800 */
[----:B0-----:R-:W-:-:S04]  /*0670*/  FFMA R12, R12, R9, R11 ;  /* 0x000000090c0c7223 */ /* 0x001fc8000000000b */
[----:B-1----:R-:W-:Y:S02]  /*0680*/  FFMA R10, R10, R13, R12 ;  /* 0x0000000d0a0a7223 */ /* 0x002fe4000000000c */
[----:B------:R-:W-:Y:S02]  /*0690*/  LDS R13, [R5+0x100] ;  /* 0x00010000050d7984 */ /* 0x000fe40000000800 */
[----:B--2---:R-:W-:Y:S02]  /*06a0*/  FFMA R27, R21, R14, R10 ;  /* 0x0000000e151b7223 */ /* 0x004fe4000000000a */
[----:B------:R-:W0:Y:S04]  /*06b0*/  LDS.128 R8, [R2+0x10] ;  /* 0x0000100002087984 */ /* 0x000e280000000c00 */
[----:B------:R-:W1:Y:S01]  /*06c0*/  LDS R21, [R5+0x180] ;  /* 0x0001800005157984 */ /* 0x000e620000000800 */
[----:B---3--:R-:W-:-:S03]  /*06d0*/  FFMA R15, R26, R15, R27 ;  /* 0x0000000f1a0f7223 */ /* 0x008fc6000000001b */
[----:B------:R-:W2:Y:S04]  /*06e0*/  LDS R26, [R5+0x1c0] ;  /* 0x0001c000051a7984 */ /* 0x000ea80000000800 */
[----:B------:R-:W-:Y:S01]  /*06f0*/  LDS R27, [R5+0x240] ;  /* 0x00024000051b7984 */ /* 0x000fe20000000800 */
[----:B0-----:R-:W-:-:S03]  /*0700*/  FFMA R8, R8, R13, R15 ;  /* 0x0000000d08087223 */ /* 0x001fc6000000000f */
[----:B------:R-:W-:Y:S01]  /*0710*/  LDS.128 R12, [R2+0x20] ;  /* 0x00002000020c7984 */ /* 0x000fe20000000c00 */
[----:B------:R-:W-:-:S03]  /*0720*/  FFMA R8, R29, R9, R8 ;  /* 0x000000091d087223 */ /* 0x000fc60000000008 */
[----:B------:R-:W0:Y:S01]  /*0730*/  LDS R9, [R5+0x200] ;  /* 0x0002000005097984 */ /* 0x000e220000000800 */
[----:B-1----:R-:W-:-:S03]  /*0740*/  FFMA R21, R21, R10, R8 ;  /* 0x0000000a15157223 */ /* 0x002fc60000000008 */
[----:B------:R-:W1:Y:S04]  /*0750*/  LDS R10, [R5+0x280] ;  /* 0x00028000050a7984 */ /* 0x000e680000000800 */
[----:B------:R-:W3:Y:S01]  /*0760*/  LDS R8, [R5+0x2c0] ;  /* 0x0002c00005087984 */ /* 0x000ee20000000800 */
[----:B--2---:R-:W-:-:S03]  /*0770*/  FFMA R11, R26, R11, R21 ;  /* 0x0000000b1a0b7223 */ /* 0x004fc60000000015 */
[----:B------:R-:W-:Y:S01]  /*0780*/  LDS R21, [R5+0x300] ;  /* 0x0003000005157984 */ /* 0x000fe20000000800 */
[----:B0-----:R-:W-:-:S03]  /*0790*/  FFMA R12, R12, R9, R11 ;  /* 0x000000090c0c7223 */ /* 0x001fc6000000000b */
[----:B------:R-:W-:Y:S01]  /*07a0*/  LDS R11, [R5+0x380] ;  /* 0x00038000050b7984 */ /* 0x000fe20000000800 */
[----:B------:R-:W-:-:S04]  /*07b0*/  FFMA R13, R27, R13, R12 ;  /* 0x0000000d1b0d7223 */ /* 0x000fc8000000000c */
[----:B-1----:R-:W-:Y:S02]  /*07c0*/  FFMA R13, R10, R14, R13 ;  /* 0x0000000e0a0d7223 */ /* 0x002fe4000000000d */
[----:B------:R-:W-:Y:S02]  /*07d0*/  LDS R10, [R5+0x340] ;  /* 0x00034000050a7984 */ /* 0x000fe40000000800 */
[----:B---3--:R-:W-:Y:S02]  /*07e0*/  FFMA R9, R8, R15, R13 ;  /* 0x0000000f08097223 */ /* 0x008fe4000000000d */
[----:B------:R-:W0:Y:S01]  /*07f0*/  LDS.128 R12, [R2+0x30] ;  /* 0x00003000020c7984 */ /* 0x000e220000000c00 */
[----:B------:R-:W-:Y:S06]  /*0800*/  BAR.SYNC.DEFER_BLOCKING 0x0 ;  /* 0x0000000000007b1d */ /* 0x000fec0000010000 */
[----:B------:R-:W2:Y:S01]  /*0810*/  LDG.E R29, desc[UR16][R24.64+0x80] ;  /* 0x00008010181d7981 */ /* 0x000ea2000c1e1900 */
[----:B0-----:R-:W-:Y:S01]  /*0820*/  FFMA R21, R12, R21, R9 ;  /* 0x000000150c157223 */ /* 0x001fe20000000009 */
[----:B------:R-:W-:-:S03]  /*0830*/  IMAD.WIDE R8, R4, 0x8, R22 ;  /* 0x0000000804087825 */ /* 0x000fc600078e0216 */
[----:B------:R-:W-:-:S04]  /*0840*/  IADD3 R26, P0, PT, R8, R16, RZ ;  /* 0x00000010081a7210 */ /* 0x000fc80007f1e0ff */
[----:B------:R-:W-:-:S06]  /*0850*/  IADD3.X R27, PT, PT, R9, R17, RZ, P0, !PT ;  /* 0x00000011091b7210 */ /* 0x000fcc00007fe4ff */
[----:B------:R-:W3:Y:S01]  /*0860*/  LDG.E R27, desc[UR16][R26.64] ;  /* 0x000000101a1b7981 */ /* 0x000ee2000c1e1900 */
[----:B------:R-:W-:-:S03]  /*0870*/  FFMA R10, R10, R13, R21 ;  /* 0x0000000d0a0a7223 */ /* 0x000fc60000000015 */
[----:B--2---:R0:W-:Y:S04]  /*0880*/  STS [R7], R29 ;  /* 0x0000001d07007388 */ /* 0x0041e80000000800 */
[----:B---3--:R-:W-:Y:S01]  /*0890*/  STS [R6], R27 ;  /* 0x0000001b06007388 */ /* 0x008fe20000000800 */
[----:B------:R-:W-:Y:S01]  /*08a0*/  BAR.SYNC.DEFER_BLOCKING 0x0 ;  /* 0x0000000000007b1d */ /* 0x000fe20000010000 */
[----:B0-----:R-:W-:-:S05]  /*08b0*/  FFMA R29, R11, R14, R10 ;  /* 0x0000000e0b1d7223 */ /* 0x001fca000000000a */
[----:B------:R-:W-:Y:S04]  /*08c0*/  LDS R13, [R5] ;  /* 0x00000000050d7984 */ /* 0x000fe80000000800 */
[----:B------:R-:W0:Y:S04]  /*08d0*/  LDS.128 R8, [R2] ;  /* 0x0000000002087984 */ /* 0x000e280000000c00 */
[----:B------:R-:W1:Y:S04]  /*08e0*/  LDS R12, [R5+0x40] ;  /* 0x00004000050c7984 */ /* 0x000e680000000800 */
[----:B------:R-:W2:Y:S01]  /*08f0*/  LDS R21, [R5+0x80] ;  /* 0x0000800005157984 */ /* 0x000ea20000000800 */
[----:B------:R-:W-:-:S03]  /*0900*/  FFMA R15, R28, R15, R29 ;  /* 0x0000000f1c0f7223 */ /* 0x000fc6000000001d */
[----:B------:R-:W3:Y:S04]  /*0910*/  LDS R28, [R5+0xc0] ;  /* 0x0000c000051c7984 */ /* 0x000ee80000000800 */
[----:B------:R-:W-:Y:S04]  /*0920*/  LDS R29, [R5+0x140] ;  /* 0x00014000051d7984 */ /* 0x000fe80000000800 */
[----:B------:R-:W-:Y:S01]  /*0930*/  LDS R26, [R5+0x1c0] ;  /* 0x0001c000051a7984 */ /* 0x000fe20000000800 */
[----:B0-----:R-:W-:-:S04]  /*0940*/  FFMA R8, R8, R13, R15 ;  /* 0x0000000d08087223 */ /* 0x001fc8000000000f */
[----:B-1----:R-:W-:Y:S02]  /*0950*/  FFMA R8, R12, R9, R8 ;  /* 0x000000090c087223 */ /* 0x002fe40000000008 */
[----:B------:R-:W-:Y:S04]  /*0960*/  LDS R9, [R5+0x100] ;  /* 0x0001000005097984 */ /* 0x000fe80000000800 */
[----:B------:R-:W0:Y:S01]  /*0970*/  LDS.128 R12, [R2+0x10] ;  /* 0x00001000020c7984 */ /* 0x000e220000000c00 */
[----:B--2---:R-:W-:-:S03]  /*0980*/  FFMA R27, R21, R10, R8 ;  /* 0x0000000a151b7223 */ /* 0x004fc60000000008 */
[----:B------:R-:W1:Y:S01]  /*0990*/  LDS R21, [R5+0x180] ;  /* 0x0001800005157984 */ /* 0x000e620000000800 */
[----:B---3--:R-:W-:-:S03]  /*09a0*/  FFMA R11, R28, R11, R27 ;  /* 0x0000000b1c0b7223 */ /* 0x008fc6000000001b */
[----:B------:R-:W-:Y:S01]  /*09b0*/  LDS R27, [R5+0x240] ;  /* 0x00024000051b7984 */ /* 0x000fe20000000800 */
[----:B0-----:R-:W-:-:S03]  /*09c0*/  FFMA R12, R12, R9, R11 ;  /* 0x000000090c0c7223 */ /* 0x001fc6000000000b */
[----:B------:R-:W-:Y:S01]  /*09d0*/  LDS.128 R8, [R2+0x20] ;  /* 0x0000200002087984 */ /* 0x000fe20000000c00 */
[----:B------:R-:W-:-:S03]  /*09e0*/  FFMA R12, R29, R13, R12 ;  /* 0x0000000d1d0c7223 */ /* 0x000fc6000000000c */
[----:B------:R-:W0:Y:S01]  /*09f0*/  LDS R13, [R5+0x200] ;  /* 0x00020000050d7984 */ /* 0x000e220000000800 */
[----:B-1----:R-:W-:-:S03]  /*0a00*/  FFMA R21, R21, R14, R12 ;  /* 0x0000000e15157223 */ /* 0x002fc6000000000c */
[----:B------:R-:W1:Y:S04]  /*0a10*/  LDS R14, [R5+0x280] ;  /* 0x00028000050e7984 */ /* 0x000e680000000800 */
[----:B------:R-:W2:Y:S01]  /*0a20*/  LDS R12, [R5+0x2c0] ;  /* 0x0002c000050c7984 */ /* 0x000ea20000000800 */
[----:B------:R-:W-:-:S03]  /*0a30*/  FFMA R15, R26, R15, R21 ;  /* 0x0000000f1a0f7223 */ /* 0x000fc60000000015 */
[----:B------:R-:W-:Y:S04]  /*0a40*/  LDS R21, [R5+0x380] ;  /* 0x0003800005157984 */ /* 0x000fe80000000800 */
[----:B------:R-:W-:Y:S01]  /*0a50*/  LDS R26, [R5+0x3c0] ;  /* 0x0003c000051a7984 */ /* 0x000fe20000000800 */
[----:B0-----:R-:W-:-:S03]  /*0a60*/  FFMA R8, R8, R13, R15 ;  /* 0x0000000d08087223 */ /* 0x001fc6000000000f */
[----:B------:R-:W-:Y:S01]  /*0a70*/  LDS R15, [R5+0x300] ;  /* 0x00030000050f7984 */ /* 0x000fe20000000800 */
[----:B------:R-:W-:-:S04]  /*0a80*/  FFMA R9, R27, R9, R8 ;  /* 0x000000091b097223 */ /* 0x000fc80000000008 */
[----:B-1----:R-:W-:Y:S02]  /*0a90*/  FFMA R9, R14, R10, R9 ;  /* 0x0000000a0e097223 */ /* 0x002fe40000000009 */
[----:B------:R-:W-:Y:S02]  /*0aa0*/  LDS R14, [R5+0x340] ;  /* 0x00034000050e7984 */ /* 0x000fe40000000800 */
[----:B--2---:R-:W-:Y:S02]  /*0ab0*/  FFMA R13, R12, R11, R9 ;  /* 0x0000000b0c0d7223 */ /* 0x004fe40000000009 */
        /* <DEDUP_REMOVED lines=8> */
[----:B------:R-:W-:-:S04]  /*0b40*/  FFMA R9, R14, R9, R15 ;  /* 0x000000090e097223 */ /* 0x000fc8000000000f */
[----:B------:R-:W-:-:S04]  /*0b50*/  FFMA R9, R21, R10, R9 ;  /* 0x0000000a15097223 */ /* 0x000fc80000000009 */
[----:B------:R-:W-:Y:S01]  /*0b60*/  FFMA R9, R26, R11, R9 ;  /* 0x0000000b1a097223 */ /* 0x000fe20000000009 */
[----:B------:R-:W-:Y:S02]  /*0b70*/  UIADD3 UR12, UP1, UPT, UR12, 0x100, URZ ;  /* 0x000001000c0c7890 */ /* 0x000fe4000ff3e0ff */
[----:B------:R-:W-:Y:S02]  /*0b80*/  UIADD3 UR11, UPT, UPT, UR11, 0x4, URZ ;  /* 0x000000040b0b7890 */ /* 0x000fe4000fffe0ff */
[----:B------:R-:W-:Y:S02]  /*0b90*/  UIADD3.X UR5, UPT, UPT, URZ, UR5, URZ, UP1, !UPT ;  /* 0x00000005ff057290 */ /* 0x000fe40008ffe4ff */
[----:B------:R-:W-:Y:S01]  /*0ba0*/  UISETP.NE.AND UP1, UPT, UR11, URZ, UPT ;  /* 0x000000ff0b00728c */ /* 0x000fe2000bf25270 */
[----:B------:R-:W-:Y:S01]  /*0bb0*/  IMAD.WIDE R16, R4, 0x10, R16 ;  /* 0x0000001004107825 */ /* 0x000fe200078e0210 */
[----:B--2---:R-:W-:Y:S04]  /*0bc0*/  STS [R7], R24 ;  /* 0x0000001807007388 */ /* 0x004fe80000000800 */
[----:B---3--:R-:W-:Y:S01]  /*0bd0*/  STS [R6], R29 ;  /* 0x0000001d06007388 */ /* 0x008fe20000000800 */
[----:B------:R-:W-:Y:S06]  /*0be0*/  BAR.SYNC.DEFER_BLOCKING 0x0 ;  /* 0x0000000000007b1d */ /* 0x000fec0000010000 */
[----:B------:R-:W-:Y:S04]  /*0bf0*/  LDS R27, [R5] ;  /* 0x00000000051b7984 */ /* 0x000fe80000000800 */
[----:B------:R-:W0:Y:S04]  /*0c00*/  LDS.128 R12, [R2] ;  /* 0x00000000020c7984 */ /* 0x000e280000000c00 */
[----:B------:R-:W1:Y:S04]  /*0c10*/  LDS R8, [R5+0x40] ;  /* 0x0000400005087984 */ /* 0x000e680000000800 */
[----:B------:R-:W2:Y:S04]  /*0c20*/  LDS R21, [R5+0x80] ;  /* 0x0000800005157984 */ /* 0x000ea80000000800 */
[----:B------:R-:W3:Y:S01]  /*0c30*/  LDS R25, [R5+0xc0] ;  /* 0x0000c00005197984 */ /* 0x000ee20000000800 */
[----:B0-----:R-:W-:-:S03]  /*0c40*/  FFMA R9, R12, R27, R9 ;  /* 0x0000001b0c097223 */ /* 0x001fc60000000009 */
[----:B------:R-:W-:Y:S01]  /*0c50*/  LDS R12, [R5+0x140] ;  /* 0x00014000050c7984 */ /* 0x000fe20000000800 */
[----:B-1----:R-:W-:-:S03]  /*0c60*/  FFMA R24, R8, R13, R9 ;  /* 0x0000000d08187223 */ /* 0x002fc60000000009 */
[----:B------:R-:W-:Y:S04]  /*0c70*/  LDS R13, [R5+0x100] ;  /* 0x00010000050d7984 */ /* 0x000fe80000000800 */
[----:B------:R-:W0:Y:S01]  /*0c80*/  LDS.128 R8, [R2+0x10] ;  /* 0x0000100002087984 */ /* 0x000e220000000c00 */
[----:B--2---:R-:W-:-:S03]  /*0c90*/  FFMA R14, R21, R14, R24 ;  /* 0x0000000e150e7223 */ /* 0x004fc60000000018 */
[----:B------:R-:W-:Y:S01]  /*0ca0*/  LDS R24, [R5+0x240] ;  /* 0x0002400005187984 */ /* 0x000fe20000000800 */
[----:B---3--:R-:W-:-:S03]  /*0cb0*/  FFMA R15, R25, R15, R14 ;  /* 0x0000000f190f7223 */ /* 0x008fc6000000000e */
[----:B------:R-:W1:Y:S04]  /*0cc0*/  LDS R25, [R5+0x180] ;  /* 0x0001800005197984 */ /* 0x000e680000000800 */
[----:B------:R-:W-:Y:S01]  /*0cd0*/  LDS R21, [R5+0x280] ;  /* 0x0002800005157984 */ /* 0x000fe20000000800 */
[----:B0-----:R-:W-:-:S03]  /*0ce0*/  FFMA R13, R8, R13, R15 ;  /* 0x0000000d080d7223 */ /* 0x001fc6000000000f */
[----:B------:R-:W0:Y:S01]  /*0cf0*/  LDS R8, [R5+0x1c0] ;  /* 0x0001c00005087984 */ /* 0x000e220000000800 */
[----:B------:R-:W-:-:S03]  /*0d00*/  FFMA R26, R12, R9, R13 ;  /* 0x000000090c1a7223 */ /* 0x000fc6000000000d */
[----:B------:R-:W-:Y:S04]  /*0d10*/  LDS R9, [R5+0x200] ;  /* 0x0002000005097984 */ /* 0x000fe80000000800 */
[----:B------:R-:W2:Y:S01]  /*0d20*/  LDS.128 R12, [R2+0x20] ;  /* 0x00002000020c7984 */ /* 0x000ea20000000c00 */
[----:B-1----:R-:W-:-:S04]  /*0d30*/  FFMA R25, R25, R10, R26 ;  /* 0x0000000a19197223 */ /* 0x002fc8000000001a */
[----:B0-----:R-:W-:Y:S02]  /*0d40*/  FFMA R11, R8, R11, R25 ;  /* 0x0000000b080b7223 */ /* 0x001fe40000000019 */
[----:B------:R-:W-:Y:S02]  /*0d50*/  LDS R25, [R5+0x3c0] ;  /* 0x0003c00005197984 */ /* 0x000fe40000000800 */
[----:B--2---:R-:W-:Y:S02]  /*0d60*/  FFMA R9, R12, R9, R11 ;  /* 0x000000090c097223 */ /* 0x004fe4000000000b */
[----:B------:R-:W0:Y:S02]  /*0d70*/  LDS R12, [R5+0x2c0] ;  /* 0x0002c000050c7984 */ /* 0x000e240000000800 */
[----:B------:R-:W-:Y:S02]  /*0d80*/  FFMA R26, R24, R13, R9 ;  /* 0x0000000d181a7223 */ /* 0x000fe40000000009 */
[----:B------:R-:W-:Y:S04]  /*0d90*/  LDS R13, [R5+0x300] ;  /* 0x00030000050d7984 */ /* 0x000fe80000000800 */
[----:B------:R-:W1:Y:S01]  /*0da0*/  LDS.128 R8, [R2+0x30] ;  /* 0x0000300002087984 */ /* 0x000e620000000c00 */
[----:B------:R-:W-:-:S03]  /*0db0*/  FFMA R21, R21, R14, R26 ;  /* 0x0000000e15157223 */ /* 0x000fc6000000001a */
[----:B------:R-:W2:Y:S04]  /*0dc0*/  LDS R24, [R5+0x340] ;  /* 0x0003400005187984 */ /* 0x000ea80000000800 */
[----:B------:R-:W3:Y:S01]  /*0dd0*/  LDS R14, [R5+0x380] ;  /* 0x00038000050e7984 */ /* 0x000ee20000000800 */
[----:B0-----:R-:W-:-:S04]  /*0de0*/  FFMA R15, R12, R15, R21 ;  /* 0x0000000f0c0f7223 */ /* 0x001fc80000000015 */
[----:B-1----:R-:W-:-:S04]  /*0df0*/  FFMA R13, R8, R13, R15 ;  /* 0x0000000d080d7223 */ /* 0x002fc8000000000f */
[----:B--2---:R-:W-:-:S04]  /*0e00*/  FFMA R9, R24, R9, R13 ;  /* 0x0000000918097223 */ /* 0x004fc8000000000d */
[----:B---3--:R-:W-:-:S04]  /*0e10*/  FFMA R10, R14, R10, R9 ;  /* 0x0000000a0e0a7223 */ /* 0x008fc80000000009 */
[----:B------:R-:W-:Y:S01]  /*0e20*/  FFMA R21, R25, R11, R10 ;  /* 0x0000000b19157223 */ /* 0x000fe2000000000a */
[----:B------:R-:W-:Y:S06]  /*0e30*/  BAR.SYNC.DEFER_BLOCKING 0x0 ;  /* 0x0000000000007b1d */ /* 0x000fec0000010000 */
[----:B------:R-:W-:Y:S05]  /*0e40*/  BRA.U UP1, `(.L_x_5) ;  /* 0xfffffff501187547 */ /* 0x000fea000b83ffff */
.L_x_4:
[----:B------:R-:W-:Y:S05]  /*0e50*/  BRA.U !UP0, `(.L_x_3) ;  /* 0x00000009083c7547 */ /* 0x000fea000b800000 */
[----:B------:R-:W-:Y:S02]  /*0e60*/  UISETP.NE.AND UP1, UPT, UR4, 0x1, UPT ;  /* 0x000000010400788c */ /* 0x000fe4000bf25270 */
[----:B------:R-:W-:-:S07]  /*0e70*/  ULOP3.LUT UP0, URZ, UR15, 0x10, URZ, 0xc0, !UPT ;  /* 0x000000100fff7892 */ /* 0x000fce000f80c0ff */
[----:B------:R-:W-:Y:S05]  /*0e80*/  BRA.U !UP1, `(.L_x_6) ;  /* 0x0000000509747547 */ /* 0x000fea000b800000 */
[----:B------:R-:W-:Y:S01]  /*0e90*/  MOV R24, UR12 ;  /* 0x0000000c00187c02 */ /* 0x000fe20008000f00 */
[----:B------:R-:W-:Y:S01]  /*0ea0*/  IMAD.WIDE.U32 R26, R20, 0x4, R16 ;  /* 0x00000004141a7825 */ /* 0x000fe200078e0010 */
[----:B------:R-:W-:-:S03]  /*0eb0*/  MOV R25, UR5 ;  /* 0x0000000500197c02 */ /* 0x000fc60008000f00 */
[----:B------:R-:W-:Y:S02]  /*0ec0*/  IMAD.WIDE.U32 R24, R20, 0x4, R24 ;  /* 0x0000000414187825 */ /* 0x000fe400078e0018 */
[----:B------:R-:W2:Y:S04]  /*0ed0*/  LDG.E R27, desc[UR16][R26.64] ;  /* 0x000000101a1b7981 */ /* 0x000ea8000c1e1900 */
[----:B------:R-:W3:Y:S04]  /*0ee0*/  LDG.E R18, desc[UR16][R24.64] ;  /* 0x0000001018127981 */ /* 0x000ee8000c1e1900 */
[----:B---3--:R-:W-:Y:S04]  /*0ef0*/  STS [R7], R18 ;  /* 0x0000001207007388 */ /* 0x008fe80000000800 */
[----:B--2---:R-:W-:Y:S01]  /*0f00*/  STS [R6], R27 ;  /* 0x0000001b06007388 */ /* 0x004fe20000000800 */
[----:B------:R-:W-:Y:S06]  /*0f10*/  BAR.SYNC.DEFER_BLOCKING 0x0 ;  /* 0x0000000000007b1d */ /* 0x000fec0000010000 */
[----:B------:R-:W-:Y:S04]  /*0f20*/  LDS R28, [R5] ;  /* 0x00000000051c7984 */ /* 0x000fe80000000800 */
[----:B------:R-:W0:Y:S04]  /*0f30*/  LDS.128 R12, [R2] ;  /* 0x00000000020c7984 */ /* 0x000e280000000c00 */
[----:B------:R-:W1:Y:S04]  /*0f40*/  LDS R29, [R5+0x40] ;  /* 0x00004000051d7984 */ /* 0x000e680000000800 */
[----:B------:R-:W2:Y:S04]  /*0f50*/  LDS R23, [R5+0x80] ;  /* 0x0000800005177984 */ /* 0x000ea80000000800 */
[----:B------:R-:W3:Y:S04]  /*0f60*/  LDS R22, [R5+0xc0] ;  /* 0x0000c00005167984 */ /* 0x000ee80000000800 */
[----:B------:R-:W-:Y:S04]  /*0f70*/  LDS R19, [R5+0x100] ;  /* 0x0001000005137984 */ /* 0x000fe80000000800 */
[----:B------:R-:W4:Y:S04]  /*0f80*/  LDS.128 R8, [R2+0x10] ;  /* 0x0000100002087984 */ /* 0x000f280000000c00 */
[----:B------:R-:W5:Y:S04]  /*0f90*/  LDS R18, [R5+0x140] ;  /* 0x0001400005127984 */ /* 0x000f680000000800 */
[----:B------:R-:W-:Y:S01]  /*0fa0*/  LDS R26, [R5+0x1c0] ;  /* 0x0001c000051a7984 */ /* 0x000fe20000000800 */
[----:B0-----:R-:W-:-:S03]  /*0fb0*/  FFMA R12, R12, R28, R21 ;  /* 0x0000001c0c0c7223 */ /* 0x001fc60000000015 */
[----:B------:R-:W0:Y:S01]  /*0fc0*/  LDS R21, [R5+0x180] ;  /* 0x0001800005157984 */ /* 0x000e220000000800 */
[----:B-1----:R-:W-:-:S03]  /*0fd0*/  FFMA R12, R29, R13, R12 ;  /* 0x0000000d1d0c7223 */ /* 0x002fc6000000000c */
[----:B------:R-:W-:Y:S01]  /*0fe0*/  LDS R28, [R5+0x3c0] ;  /* 0x0003c000051c7984 */ /* 0x000fe20000000800 */
[----:B--2---:R-:W-:-:S04]  /*0ff0*/  FFMA R23, R23, R14, R12 ;  /* 0x0000000e17177223 */ /* 0x004fc8000000000c */
[----:B---3--:R-:W-:Y:S02]  /*1000*/  FFMA R27, R22, R15, R23 ;  /* 0x0000000f161b7223 */ /* 0x008fe40000000017 */
[----:B------:R-:W-:Y:S04]  /*1010*/  LDS R23, [R5+0x200] ;  /* 0x0002000005177984 */ /* 0x000fe80000000800 */
[----:B------:R-:W1:Y:S01]  /*1020*/  LDS.128 R12, [R2+0x20] ;  /* 0x00002000020c7984 */ /* 0x000e620000000c00 */
[----:B----4-:R-:W-:-:S03]  /*1030*/  FFMA R19, R8, R19, R27 ;  /* 0x0000001308137223 */ /* 0x010fc6000000001b */
[----:B------:R-:W2:Y:S01]  /*1040*/  LDS R8, [R5+0x240] ;  /* 0x0002400005087984 */ /* 0x000ea20000000800 */
[----:B-----5:R-:W-:-:S03]  /*1050*/  FFMA R18, R18, R9, R19 ;  /* 0x0000000912127223 */ /* 0x020fc60000000013 */
[----:B------:R-:W3:Y:S04]  /*1060*/  LDS R9, [R5+0x280] ;  /* 0x0002800005097984 */ /* 0x000ee80000000800 */
[----:B------:R-:W-:Y:S01]  /*1070*/  LDS R27, [R5+0x380] ;  /* 0x00038000051b7984 */ /* 0x000fe20000000800 */
[----:B0-----:R-:W-:-:S04]  /*1080*/  FFMA R21, R21, R10, R18 ;  /* 0x0000000a15157223 */ /* 0x001fc80000000012 */
[----:B------:R-:W-:Y:S02]  /*1090*/  FFMA R11, R26, R11, R21 ;  /* 0x0000000b1a0b7223 */ /* 0x000fe40000000015 */
[----:B------:R-:W-:Y:S02]  /*10a0*/  LDS R26, [R5+0x340] ;  /* 0x00034000051a7984 */ /* 0x000fe40000000800 */
[----:B-1----:R-:W-:Y:S01]  /*10b0*/  FFMA R11, R12, R23, R11 ;  /* 0x000000170c0b7223 */ /* 0x002fe2000000000b */
[----:B------:R-:W-:Y:S01]  /*10c0*/  IMAD.WIDE R22, R4, 0x4, R16 ;  /* 0x0000000404167825 */ /* 0x000fe200078e0210 */
[----:B------:R-:W0:Y:S03]  /*10d0*/  LDS R12, [R5+0x2c0] ;  /* 0x0002c000050c7984 */ /* 0x000e260000000800 */
[----:B--2---:R-:W-:Y:S02]  /*10e0*/  FFMA R8, R8, R13, R11 ;  /* 0x0000000d08087223 */ /* 0x004fe4000000000b */
[----:B------:R-:W-:Y:S04]  /*10f0*/  LDS R13, [R5+0x300] ;  /* 0x00030000050d7984 */ /* 0x000fe80000000800 */
[----:B------:R-:W1:Y:S01]  /*1100*/  LDS.128 R16, [R2+0x30] ;  /* 0x0000300002107984 */ /* 0x000e620000000c00 */
[----:B------:R-:W-:Y:S06]  /*1110*/  BAR.SYNC.DEFER_BLOCKING 0x0 ;  /* 0x0000000000007b1d */ /* 0x000fec0000010000 */
[----:B------:R2:W4:Y:S02]  /*1120*/  LDG.E R10, desc[UR16][R24.64+0x40] ;  /* 0x00004010180a7981 */ /* 0x000524000c1e1900 */
[----:B--2---:R-:W-:-:S06]  /*1130*/  IMAD.WIDE.U32 R24, R20, 0x4, R22 ;  /* 0x0000000414187825 */ /* 0x004fcc00078e0016 */
[----:B------:R-:W2:Y:S01]  /*1140*/  LDG.E R25, desc[UR16][R24.64] ;  /* 0x0000001018197981 */ /* 0x000ea2000c1e1900 */
[----:B---3--:R-:W-:-:S04]  /*1150*/  FFMA R29, R9, R14, R8 ;  /* 0x0000000e091d7223 */ /* 0x008fc80000000008 */
[----:B0-----:R-:W-:-:S04]  /*1160*/  FFMA R15, R12, R15, R29 ;  /* 0x0000000f0c0f7223 */ /* 0x001fc8000000001d */
[----:B-1----:R-:W-:-:S04]  /*1170*/  FFMA R13, R16, R13, R15 ;  /* 0x0000000d100d7223 */ /* 0x002fc8000000000f */
[----:B------:R-:W-:-:S04]  /*1180*/  FFMA R26, R26, R17, R13 ;  /* 0x000000111a1a7223 */ /* 0x000fc8000000000d */
[----:B------:R-:W-:-:S04]  /*1190*/  FFMA R27, R27, R18, R26 ;  /* 0x000000121b1b7223 */ /* 0x000fc8000000001a */
[----:B------:R-:W-:Y:S01]  /*11a0*/  FFMA R19, R28, R19, R27 ;  /* 0x000000131c137223 */ /* 0x000fe2000000001b */
[----:B------:R-:W-:-:S04]  /*11b0*/  UIADD3 UR12, UP1, UPT, UR12, 0x80, URZ ;  /* 0x000000800c0c7890 */ /* 0x000fc8000ff3e0ff */
[----:B------:R-:W-:Y:S01]  /*11c0*/  UIADD3.X UR5, UPT, UPT, URZ, UR5, URZ, UP1, !UPT ;  /* 0x00000005ff057290 */ /* 0x000fe20008ffe4ff */
[----:B----4-:R-:W-:Y:S04]  /*11d0*/  STS [R7], R10 ;  /* 0x0000000a07007388 */ /* 0x010fe80000000800 */
        /* <DEDUP_REMOVED lines=10> */
[----:B------:R-:W5:Y:S01]  /*1280*/  LDS R27, [R5+0x180] ;  /* 0x00018000051b7984 */ /* 0x000f620000000800 */
[----:B0-----:R-:W-:-:S03]  /*1290*/  FFMA R18, R8, R21, R19 ;  /* 0x0000001508127223 */ /* 0x001fc60000000013 */
[----:B------:R-:W0:Y:S01]  /*12a0*/  LDS R8, [R5+0x1c0] ;  /* 0x0001c00005087984 */ /* 0x000e220000000800 */
[----:B-1----:R-:W-:-:S03]  /*12b0*/  FFMA R9, R29, R9, R18 ;  /* 0x000000091d097223 */ /* 0x002fc60000000012 */
[----:B------:R-:W-:Y:S01]  /*12c0*/  LDS R21, [R5+0x200] ;  /* 0x0002000005157984 */ /* 0x000fe20000000800 */
[----:B--2---:R-:W-:-:S03]  /*12d0*/  FFMA R9, R16, R10, R9 ;  /* 0x0000000a10097223 */ /* 0x004fc60000000009 */
[----:B------:R-:W1:Y:S01]  /*12e0*/  LDS.128 R16, [R2+0x20] ;  /* 0x0000200002107984 */ /* 0x000e620000000c00 */
[----:B---3--:R-:W-:-:S03]  /*12f0*/  FFMA R9, R24, R11, R9 ;  /* 0x0000000b18097223 */ /* 0x008fc60000000009 */
[----:B------:R-:W-:Y:S01]  /*1300*/  LDS R24, [R5+0x340] ;  /* 0x0003400005187984 */ /* 0x000fe20000000800 */
[----:B----4-:R-:W-:-:S03]  /*1310*/  FFMA R9, R12, R25, R9 ;  /* 0x000000190c097223 */ /* 0x010fc60000000009 */
[----:B------:R-:W2:Y:S01]  /*1320*/  LDS R12, [R5+0x240] ;  /* 0x00024000050c7984 */ /* 0x000ea20000000800 */
[----:B-----5:R-:W-:-:S03]  /*1330*/  FFMA R26, R26, R13, R9 ;  /* 0x0000000d1a1a7223 */ /* 0x020fc60000000009 */
[----:B------:R-:W3:Y:S01]  /*1340*/  LDS R13, [R5+0x280] ;  /* 0x00028000050d7984 */ /* 0x000ee20000000800 */
[----:B------:R-:W-:-:S03]  /*1350*/  FFMA R27, R27, R14, R26 ;  /* 0x0000000e1b1b7223 */ /* 0x000fc6000000001a */
[----:B------:R-:W4:Y:S04]  /*1360*/  LDS R14, [R5+0x2c0] ;  /* 0x0002c000050e7984 */ /* 0x000f280000000800 */
[----:B------:R-:W-:Y:S04]  /*1370*/  LDS R25, [R5+0x300] ;  /* 0x0003000005197984 */ /* 0x000fe80000000800 */
[----:B------:R-:W-:Y:S01]  /*1380*/  LDS R26, [R5+0x3c0] ;  /* 0x0003c000051a7984 */ /* 0x000fe20000000800 */
[----:B0-----:R-:W-:-:S03]  /*1390*/  FFMA R27, R8, R15, R27 ;  /* 0x0000000f081b7223 */ /* 0x001fc6000000001b */
[----:B------:R-:W0:Y:S04]  /*13a0*/  LDS.128 R8, [R2+0x30] ;  /* 0x0000300002087984 */ /* 0x000e280000000c00 */
[----:B------:R-:W5:Y:S01]  /*13b0*/  LDS R15, [R5+0x380] ;  /* 0x00038000050f7984 */ /* 0x000f620000000800 */
[----:B-1----:R-:W-:-:S04]  /*13c0*/  FFMA R21, R16, R21, R27 ;  /* 0x0000001510157223 */ /* 0x002fc8000000001b */
[----:B--2---:R-:W-:-:S04]  /*13d0*/  FFMA R12, R12, R17, R21 ;  /* 0x000000110c0c7223 */ /* 0x004fc80000000015 */
[----:B---3--:R-:W-:-:S04]  /*13e0*/  FFMA R13, R13, R18, R12 ;  /* 0x000000120d0d7223 */ /* 0x008fc8000000000c */
[----:B----4-:R-:W-:Y:S01]  /*13f0*/  FFMA R13, R14, R19, R13 ;  /* 0x000000130e0d7223 */ /* 0x010fe2000000000d */
[----:B------:R-:W-:-:S04]  /*1400*/  IMAD.WIDE R16, R4, 0x4, R22 ;  /* 0x0000000404107825 */ /* 0x000fc800078e0216 */
[----:B0-----:R-:W-:-:S04]  /*1410*/  FFMA R13, R8, R25, R13 ;  /* 0x00000019080d7223 */ /* 0x001fc8000000000d */
[----:B------:R-:W-:-:S04]  /*1420*/  FFMA R24, R24, R9, R13 ;  /* 0x0000000918187223 */ /* 0x000fc8000000000d */
[----:B-----5:R-:W-:-:S04]  /*1430*/  FFMA R15, R15, R10, R24 ;  /* 0x0000000a0f0f7223 */ /* 0x020fc80000000018 */
[----:B------:R-:W-:Y:S01]  /*1440*/  FFMA R21, R26, R11, R15 ;  /* 0x0000000b1a157223 */ /* 0x000fe2000000000f */
[----:B------:R-:W-:Y:S06]  /*1450*/  BAR.SYNC.DEFER_BLOCKING 0x0 ;  /* 0x0000000000007b1d */ /* 0x000fec0000010000 */
.L_x_6:
[----:B------:R-:W-:Y:S02]  /*1460*/  MOV R12, UR12 ;  /* 0x0000000c000c7c02 */ /* 0x000fe40008000f00 */
[----:B------:R-:W-:Y:S01]  /*1470*/  MOV R13, UR5 ;  /* 0x00000005000d7c02 */ /* 0x000fe20008000f00 */
[----:B------:R-:W-:Y:S06]  /*1480*/  BRA.U UP0, `(.L_x_3) ;  /* 0x0000000100b07547 */ /* 0x000fec000b800000 */
[----:B------:R-:W-:-:S04]  /*1490*/  IMAD.WIDE.U32 R12, R20, 0x4, R12 ;  /* 0x00000004140c7825 */ /* 0x000fc800078e000c */
[----:B------:R-:W-:Y:S01]  /*14a0*/  IMAD.WIDE.U32 R16, R20, 0x4, R16 ;  /* 0x0000000414107825 */ /* 0x000fe200078e0010 */
[----:B------:R-:W2:Y:S05]  /*14b0*/  LDG.E R18, desc[UR16][R12.64] ;  /* 0x000000100c127981 */ /* 0x000eaa000c1e1900 */
        /* <DEDUP_REMOVED lines=12> */
[----:B------:R-:W5:Y:S04]  /*1580*/  LDS R7, [R5+0x180] ;  /* 0x0001800005077984 */ /* 0x000f680000000800 */
[----:B------:R-:W5:Y:S04]  /*1590*/  LDS R6, [R5+0x1c0] ;  /* 0x0001c00005067984 */ /* 0x000f680000000800 */
[----:B------:R-:W-:Y:S01]  /*15a0*/  LDS R20, [R5+0x240] ;  /* 0x0002400005147984 */ /* 0x000fe20000000800 */
[----:B0-----:R-:W-:-:S03]  /*15b0*/  FFMA R8, R8, R19, R21 ;  /* 0x0000001308087223 */ /* 0x001fc60000000015 */
[----:B------:R-:W-:Y:S01]  /*15c0*/  LDS R22, [R5+0x2c0] ;  /* 0x0002c00005167984 */ /* 0x000fe20000000800 */
[----:B-1----:R-:W-:-:S03]  /*15d0*/  FFMA R8, R25, R9, R8 ;  /* 0x0000000919087223 */ /* 0x002fc60000000008 */
[----:B------:R-:W-:Y:S01]  /*15e0*/  LDS R21, [R5+0x200] ;  /* 0x0002000005157984 */ /* 0x000fe20000000800 */
[----:B--2---:R-:W-:-:S03]  /*15f0*/  FFMA R27, R27, R10, R8 ;  /* 0x0000000a1b1b7223 */ /* 0x004fc60000000008 */
[----:B------:R-:W0:Y:S01]  /*1600*/  LDS.128 R16, [R2+0x20] ;  /* 0x0000200002107984 */ /* 0x000e220000000c00 */
[----:B---3--:R-:W-:-:S03]  /*1610*/  FFMA R29, R24, R11, R27 ;  /* 0x0000000b181d7223 */ /* 0x008fc6000000001b */
[----:B------:R-:W1:Y:S04]  /*1620*/  LDS R25, [R5+0x280] ;  /* 0x0002800005197984 */ /* 0x000e680000000800 */
[----:B------:R-:W-:Y:S01]  /*1630*/  LDS R27, [R5+0x300] ;  /* 0x00030000051b7984 */ /* 0x000fe20000000800 */
[----:B----4-:R-:W-:-:S03]  /*1640*/  FFMA R29, R12, R23, R29 ;  /* 0x000000170c1d7223 */ /* 0x010fc6000000001d */
[----:B------:R-:W2:Y:S01]  /*1650*/  LDS.128 R8, [R2+0x30] ;  /* 0x0000300002087984 */ /* 0x000ea20000000c00 */
[----:B-----5:R-:W-:-:S03]  /*1660*/  FFMA R12, R4, R13, R29 ;  /* 0x0000000d040c7223 */ /* 0x020fc6000000001d */
[----:B------:R-:W3:Y:S01]  /*1670*/  LDS R24, [R5+0x340] ;  /* 0x0003400005187984 */ /* 0x000ee20000000800 */
[----:B------:R-:W-:-:S03]  /*1680*/  FFMA R7, R7, R14, R12 ;  /* 0x0000000e07077223 */ /* 0x000fc6000000000c */
[----:B------:R-:W4:Y:S01]  /*1690*/  LDS R23, [R5+0x380] ;  /* 0x0003800005177984 */ /* 0x000f220000000800 */
[----:B------:R-:W-:-:S03]  /*16a0*/  FFMA R7, R6, R15, R7 ;  /* 0x0000000f06077223 */ /* 0x000fc60000000007 */
[----:B------:R-:W5:Y:S01]  /*16b0*/  LDS R4, [R5+0x3c0] ;  /* 0x0003c00005047984 */ /* 0x000f620000000800 */
[----:B0-----:R-:W-:-:S04]  /*16c0*/  FFMA R7, R16, R21, R7 ;  /* 0x0000001510077223 */ /* 0x001fc80000000007 */
[----:B------:R-:W-:-:S04]  /*16d0*/  FFMA R20, R20, R17, R7 ;  /* 0x0000001114147223 */ /* 0x000fc80000000007 */
[----:B-1----:R-:W-:-:S04]  /*16e0*/  FFMA R25, R25, R18, R20 ;  /* 0x0000001219197223 */ /* 0x002fc80000000014 */
[----:B------:R-:W-:-:S04]  /*16f0*/  FFMA R19, R22, R19, R25 ;  /* 0x0000001316137223 */ /* 0x000fc80000000019 */
[----:B--2---:R-:W-:-:S04]  /*1700*/  FFMA R19, R8, R27, R19 ;  /* 0x0000001b08137223 */ /* 0x004fc80000000013 */
[----:B---3--:R-:W-:-:S04]  /*1710*/  FFMA R24, R24, R9, R19 ;  /* 0x0000000918187223 */ /* 0x008fc80000000013 */
[----:B----4-:R-:W-:-:S04]  /*1720*/  FFMA R23, R23, R10, R24 ;  /* 0x0000000a17177223 */ /* 0x010fc80000000018 */
[----:B-----5:R-:W-:Y:S01]  /*1730*/  FFMA R21, R4, R11, R23 ;  /* 0x0000000b04157223 */ /* 0x020fe20000000017 */
[----:B------:R-:W-:Y:S06]  /*1740*/  BAR.SYNC.DEFER_BLOCKING 0x0 ;  /* 0x0000000000007b1d */ /* 0x000fec0000010000 */
.L_x_3:
[----:B------:R-:W0:Y:S01]  /*1750*/  LDC.64 R4, c[0x0][0x390] ;  /* 0x0000e400ff047b82 */ /* 0x000e220000000a00 */
[----:B------:R-:W1:Y:S01]  /*1760*/  LDCU UR4, c[0x0][0x39c] ;  /* 0x00007380ff0477ac */ /* 0x000e620008000800 */
[----:B------:R-:W-:Y:S02]  /*1770*/  IADD3 R0, PT, PT, R0, UR8, RZ ;  /* 0x0000000800007c10 */ /* 0x000fe4000fffe0ff */
[----:B----4-:R-:W-:-:S05]  /*1780*/  IADD3 R3, PT, PT, R3, UR9, RZ ;  /* 0x0000000903037c10 */ /* 0x010fca000fffe0ff */
[----:B-1----:R-:W-:-:S04]  /*1790*/  IMAD R3, R0, UR4, R3 ;  /* 0x0000000400037c24 */ /* 0x002fc8000f8e0203 */
[----:B0-----:R-:W-:-:S05]  /*17a0*/  IMAD.WIDE R2, R3, 0x4, R4 ;  /* 0x0000000403027825 */ /* 0x001fca00078e0204 */
[----:B------:R-:W-:Y:S01]  /*17b0*/  STG.E desc[UR16][R2.64], R21 ;  /* 0x0000001502007986 */ /* 0x000fe2000c101910 */
[----:B------:R-:W-:Y:S05]  /*17c0*/  EXIT ;  /* 0x000000000000794d */ /* 0x000fea0003800000 */
.L_x_7:
        /* <DEDUP_REMOVED lines=11> */
.L_x_19:


//--------------------- .text._Z8cu_sgemmILi8EEvPKfS1_Pfiii --------------------------
	.section	.text._Z8cu_sgemmILi8EEvPKfS1_Pfiii,"ax",@progbits
	.align	128
        .global         _Z8cu_sgemmILi8EEvPKfS1_Pfiii
        .type           _Z8cu_sgemmILi8EEvPKfS1_Pfiii,@function
        .size           _Z8cu_sgemmILi8EEvPKfS1_Pfiii,(.L_x_20 - _Z8cu_sgemmILi8EEvPKfS1_Pfiii)
        .other          _Z8cu_sgemmILi8EEvPKfS1_Pfiii,@"STO_CUDA_ENTRY STV_DEFAULT"
_Z8cu_sgemmILi8EEvPKfS1_Pfiii:
.text._Z8cu_sgemmILi8EEvPKfS1_Pfiii:
        /* <DEDUP_REMOVED lines=43> */
.L_x_10:
        /* <DEDUP_REMOVED lines=14> */
[----:B0-----:R-:W-:-:S04]  /*0390*/  FFMA R6, R8, R6, R21 ;  /* 0x0000000608067223 */ /* 0x001fc80000000015 */
[----:B-1----:R-:W-:Y:S02]  /*03a0*/  FFMA R26, R26, R9, R6 ;  /* 0x000000091a1a7223 */ /* 0x002fe40000000006 */
[----:B------:R-:W-:Y:S02]  /*03b0*/  LDS R9, [R17+0x80] ;  /* 0x0000800011097984 */ /* 0x000fe40000000800 */
[----:B--2---:R-:W-:Y:S01]  /*03c0*/  FFMA R27, R27, R10, R26 ;  /* 0x0000000a1b1b7223 */ /* 0x004fe2000000001a */
[----:B------:R-:W-:Y:S01]  /*03d0*/  IADD3 R26, P0, PT, R14, R12, RZ ;  /* 0x0000000c0e1a7210 */ /* 0x000fe20007f1e0ff */
[----:B------:R-:W0:Y:S02]  /*03e0*/  LDS.128 R4, [R20+0x10] ;  /* 0x0000100014047984 */ /* 0x000e240000000c00 */
[----:B---3--:R-:W-:Y:S01]  /*03f0*/  FFMA R11, R28, R11, R27 ;  /* 0x0000000b1c0b7223 */ /* 0x008fe2000000001b */
[----:B------:R-:W-:Y:S01]  /*0400*/  IADD3.X R27, PT, PT, R15, R13, RZ, P0, !PT ;  /* 0x0000000d0f1b7210 */ /* 0x000fe200007fe4ff */
[----:B------:R-:W-:Y:S02]  /*0410*/  LDS R10, [R17+0xc0] ;  /* 0x0000c000110a7984 */ /* 0x000fe40000000800 */
[----:B0-----:R-:W-:-:S02]  /*0420*/  FFMA R8, R4, R9, R11 ;  /* 0x0000000904087223 */ /* 0x001fc4000000000b */
        /* <DEDUP_REMOVED lines=17> */
[----:B0-----:R-:W-:-:S04]  /*0540*/  FFMA R8, R8, R5, R7 ;  /* 0x0000000508087223 */ /* 0x001fc80000000007 */
[----:B-1----:R-:W-:Y:S02]  /*0550*/  FFMA R9, R6, R9, R8 ;  /* 0x0000000906097223 */ /* 0x002fe40000000008 */
[----:B------:R-:W-:Y:S02]  /*0560*/  LDS R8, [R17+0x80] ;  /* 0x0000800011087984 */ /* 0x000fe40000000800 */
[----:B--2---:R-:W-:Y:S02]  /*0570*/  FFMA R9, R26, R10, R9 ;  /* 0x0000000a1a097223 */ /* 0x004fe40000000009 */
[----:B------:R-:W-:Y:S02]  /*0580*/  LDS R10, [R17+0xa0] ;  /* 0x0000a000110a7984 */ /* 0x000fe40000000800 */
[----:B---3--:R-:W-:Y:S02]  /*0590*/  FFMA R9, R4, R11, R9 ;  /* 0x0000000b04097223 */ /* 0x008fe40000000009 */
[----:B------:R-:W0:Y:S04]  /*05a0*/  LDS.128 R4, [R20+0x10] ;  /* 0x0000100014047984 */ /* 0x000e280000000c00 */
[----:B------:R-:W1:Y:S01]  /*05b0*/  LDS R11, [R17+0xc0] ;  /* 0x0000c000110b7984 */ /* 0x000e620000000800 */
        /* <DEDUP_REMOVED lines=8> */
[----:B-1----:R-:W-:-:S04]  /*0640*/  FFMA R21, R11, R6, R10 ;  /* 0x000000060b157223 */ /* 0x002fc8000000000a */
[----:B------:R-:W-:Y:S01]  /*0650*/  FFMA R7, R28, R7, R21 ;  /* 0x000000071c077223 */ /* 0x000fe20000000015 */
        /* <DEDUP_REMOVED lines=10> */
[----:B0-----:R-:W-:-:S03]  /*0700*/  FFMA R8, R8, R5, R7 ;  /* 0x0000000508087223 */ /* 0x001fc60000000007 */
[----:B------:R-:W-:Y:S01]  /*0710*/  LDS R7, [R17+0x80] ;  /* 0x0000800011077984 */ /* 0x000fe20000000800 */
[----:B-1----:R-:W-:-:S03]  /*0720*/  FFMA R9, R6, R9, R8 ;  /* 0x0000000906097223 */ /* 0x002fc60000000008 */
[----:B------:R-:W-:Y:S01]  /*0730*/  LDS R6, [R17+0xa0] ;  /* 0x0000a00011067984 */ /* 0x000fe20000000800 */
[----:B--2---:R-:W-:-:S04]  /*0740*/  FFMA R9, R28, R10, R9 ;  /* 0x0000000a1c097223 */ /* 0x004fc80000000009 */
        /* <DEDUP_REMOVED lines=24> */
[----:B------:R-:W-:Y:S04]  /*08d0*/  LDS R24, [R17+0xa0] ;  /* 0x0000a00011187984 */ /* 0x000fe80000000800 */
[----:B------:R-:W-:Y:S01]  /*08e0*/  LDS R21, [R17+0xe0] ;  /* 0x0000e00011157984 */ /* 0x000fe20000000800 */
[----:B0-----:R-:W-:-:S03]  /*08f0*/  FFMA R9, R4, R27, R9 ;  /* 0x0000001b04097223 */ /* 0x001fc60000000009 */
[----:B------:R-:W0:Y:S01]  /*0900*/  LDS R4, [R17+0x60] ;  /* 0x0000600011047984 */ /* 0x000e220000000800 */
[----:B-1----:R-:W-:-:S03]  /*0910*/  FFMA R26, R8, R5, R9 ;  /* 0x00000005081a7223 */ /* 0x002fc60000000009 */
[----:B------:R-:W-:Y:S04]  /*0920*/  LDS R5, [R17+0x80] ;  /* 0x0000800011057984 */ /* 0x000fe80000000800 */
[----:B------:R-:W1:Y:S01]  /*0930*/  LDS.128 R8, [R20+0x10] ;  /* 0x0000100014087984 */ /* 0x000e620000000c00 */
[----:B--2---:R-:W-:-:S03]  /*0940*/  FFMA R25, R25, R6, R26 ;  /* 0x0000000619197223 */ /* 0x004fc6000000001a */
[----:B------:R-:W2:Y:S01]  /*0950*/  LDS R6, [R17+0xc0] ;  /* 0x0000c00011067984 */ /* 0x000ea20000000800 */
[----:B0-----:R-:W-:-:S04]  /*0960*/  FFMA R7, R4, R7, R25 ;  /* 0x0000000704077223 */ /* 0x001fc80000000019 */
[----:B-1----:R-:W-:-:S04]  /*0970*/  FFMA R5, R8, R5, R7 ;  /* 0x0000000508057223 */ /* 0x002fc80000000007 */
[----:B------:R-:W-:-:S04]  /*0980*/  FFMA R5, R24, R9, R5 ;  /* 0x0000000918057223 */ /* 0x000fc80000000005 */
[----:B--2---:R-:W-:-:S04]  /*0990*/  FFMA R6, R6, R10, R5 ;  /* 0x0000000a06067223 */ /* 0x004fc80000000005 */
[----:B------:R-:W-:Y:S01]  /*09a0*/  FFMA R21, R21, R11, R6 ;  /* 0x0000000b15157223 */ /* 0x000fe20000000006 */
[----:B------:R-:W-:Y:S06]  /*09b0*/  BAR.SYNC.DEFER_BLOCKING 0x0 ;  /* 0x0000000000007b1d */ /* 0x000fec0000010000 */
[----:B------:R-:W-:Y:S05]  /*09c0*/  BRA.U UP1, `(.L_x_10) ;  /* 0xfffffff901387547 */ /* 0x000fea000b83ffff */
.L_x_9:
        /* <DEDUP_REMOVED lines=9> */
[----:B------:R-:W3:Y:S01]  /*0a60*/  LDG.E R11, desc[UR16][R24.64] ;  /* 0x00000010180b7981 */ /* 0x000ee2000c1e1900 */
[----:B------:R-:W-:-:S03]  /*0a70*/  IMAD.WIDE R22, R2, 0x4, R12 ;  /* 0x0000000402167825 */ /* 0x000fc600078e020c */
        /* <DEDUP_REMOVED lines=12> */
[----:B------:R-:W-:Y:S04]  /*0b40*/  LDS R21, [R17+0x80] ;  /* 0x0000800011157984 */ /* 0x000fe80000000800 */
[----:B------:R-:W0:Y:S01]  /*0b50*/  LDS.128 R8, [R20+0x10] ;  /* 0x0000100014087984 */ /* 0x000e220000000c00 */
[----:B------:R-:W-:Y:S01]  /*0b60*/  BAR.SYNC.DEFER_BLOCKING 0x0 ;  /* 0x0000000000007b1d */ /* 0x000fe20000010000 */
[----:B-1----:R-:W-:Y:S01]  /*0b70*/  FFMA R12, R15, R5, R4 ;  /* 0x000000050f0c7223 */ /* 0x002fe20000000004 */
[----:B------:R-:W-:-:S04]  /*0b80*/  IMAD.WIDE.U32 R4, R19, 0x4, R22 ;  /* 0x0000000413047825 */ /* 0x000fc800078e0016 */
[----:B------:R-:W4:Y:S04]  /*0b90*/  LDG.E R24, desc[UR16][R24.64+0x20] ;  /* 0x0000201018187981 */ /* 0x000f28000c1e1900 */
[----:B------:R-:W5:Y:S01]  /*0ba0*/  LDG.E R5, desc[UR16][R4.64] ;  /* 0x0000001004057981 */ /* 0x000f62000c1e1900 */
[----:B--2---:R-:W-:-:S04]  /*0bb0*/  FFMA R6, R13, R6, R12 ;  /* 0x000000060d067223 */ /* 0x004fc8000000000c */
[----:B---3--:R-:W-:-:S04]  /*0bc0*/  FFMA R7, R26, R7, R6 ;  /* 0x000000071a077223 */ /* 0x008fc80000000006 */
[----:B0-----:R-:W-:-:S04]  /*0bd0*/  FFMA R6, R8, R21, R7 ;  /* 0x0000001508067223 */ /* 0x001fc80000000007 */
[----:B------:R-:W-:-:S04]  /*0be0*/  FFMA R6, R29, R9, R6 ;  /* 0x000000091d067223 */ /* 0x000fc80000000006 */
[----:B------:R-:W-:-:S04]  /*0bf0*/  FFMA R27, R27, R10, R6 ;  /* 0x0000000a1b1b7223 */ /* 0x000fc80000000006 */
[----:B------:R-:W-:Y:S01]  /*0c00*/  FFMA R27, R28, R11, R27 ;  /* 0x0000000b1c1b7223 */ /* 0x000fe2000000001b */
[----:B------:R-:W-:-:S04]  /*0c10*/  UIADD3 UR12, UP1, UPT, UR12, 0x40, URZ ;  /* 0x000000400c0c7890 */ /* 0x000fc8000ff3e0ff */
[----:B------:R-:W-:Y:S01]  /*0c20*/  UIADD3.X UR5, UPT, UPT, URZ, UR5, URZ, UP1, !UPT ;  /* 0x00000005ff057290 */ /* 0x000fe20008ffe4ff */
[----:B----4-:R-:W-:Y:S04]  /*0c30*/  STS [R18], R24 ;  /* 0x0000001812007388 */ /* 0x010fe80000000800 */
[----:B-----5:R-:W-:Y:S01]  /*0c40*/  STS [R16], R5 ;  /* 0x0000000510007388 */ /* 0x020fe20000000800 */
        /* <DEDUP_REMOVED lines=10> */
[----:B------:R-:W5:Y:S01]  /*0cf0*/  LDS R26, [R17+0xe0] ;  /* 0x0000e000111a7984 */ /* 0x000f620000000800 */
[----:B0-----:R-:W-:-:S04]  /*0d00*/  FFMA R25, R12, R25, R27 ;  /* 0x000000190c197223 */ /* 0x001fc8000000001b */
[----:B-1----:R-:W-:-:S04]  /*0d10*/  FFMA R8, R8, R13, R25 ;  /* 0x0000000d08087223 */ /* 0x002fc80000000019 */
[----:B--2---:R-:W-:-:S04]  /*0d20*/  FFMA R9, R9, R14, R8 ;  /* 0x0000000e09097223 */ /* 0x004fc80000000008 */
[----:B---3--:R-:W-:-:S04]  /*0d30*/  FFMA R9, R10, R15, R9 ;  /* 0x0000000f0a097223 */ /* 0x008fc80000000009 */
[----:B----4-:R-:W-:-:S04]  /*0d40*/  FFMA R9, R4, R21, R9 ;  /* 0x0000001504097223 */ /* 0x010fc80000000009 */
[----:B-----5:R-:W-:-:S04]  /*0d50*/  FFMA R24, R24, R5, R9 ;  /* 0x0000000518187223 */ /* 0x020fc80000000009 */
[----:B------:R-:W-:Y:S01]  /*0d60*/  FFMA R11, R11, R6, R24 ;  /* 0x000000060b0b7223 */ /* 0x000fe20000000018 */
[----:B------:R-:W-:-:S04]  /*0d70*/  IMAD.WIDE R12, R2, 0x4, R22 ;  /* 0x00000004020c7825 */ /* 0x000fc800078e0216 */
[----:B------:R-:W-:Y:S01]  /*0d80*/  FFMA R21, R26, R7, R11 ;  /* 0x000000071a157223 */ /* 0x000fe2000000000b */
[----:B------:R-:W-:Y:S06]  /*0d90*/  BAR.SYNC.DEFER_BLOCKING 0x0 ;  /* 0x0000000000007b1d */ /* 0x000fec0000010000 */
.L_x_11:
        /* <DEDUP_REMOVED lines=26> */
[----:B------:R-:W-:-:S04]  /*0f40*/  FFMA R10, R12, R10, R9 ;  /* 0x0000000a0c0a7223 */ /* 0x000fc80000000009 */
[----:B------:R-:W-:Y:S01]  /*0f50*/  FFMA R21, R13, R11, R10 ;  /* 0x0000000b0d157223 */ /* 0x000fe2000000000a */
[----:B------:R-:W-:Y:S06]  /*0f60*/  BAR.SYNC.DEFER_BLOCKING 0x0 ;  /* 0x0000000000007b1d */ /* 0x000fec0000010000 */
.L_x_8:
        /* <DEDUP_REMOVED lines=8> */
.L_x_12:
        /* <DEDUP_REMOVED lines=9> */
.L_x_20:


//--------------------- .text._Z8cu_sgemmILi4EEvPKfS1_Pfiii --------------------------
	.section	.text._Z8cu_sgemmILi4EEvPKfS1_Pfiii,"ax",@progbits
	.align	128
        .global         _Z8cu_sgemmILi4EEvPKfS1_Pfiii
        .type           _Z8cu_sgemmILi4EEvPKfS1_Pfiii,@function
        .size           _Z8cu_sgemmILi4EEvPKfS1_Pfiii,(.L_x_21 - _Z8cu_sgemmILi4EEvPKfS1_Pfiii)
        .other          _Z8cu_sgemmILi4EEvPKfS1_Pfiii,@"STO_CUDA_ENTRY STV_DEFAULT"
_Z8cu_sgemmILi4EEvPKfS1_Pfiii:
.text._Z8cu_sgemmILi4EEvPKfS1_Pfiii:
        /* <DEDUP_REMOVED lines=43> */
.L_x_15:
[C---:B------:R-:W-:Y:S02]  /*02b0*/  IADD3 R24, P0, PT, R22.reuse, UR12, RZ ;  /* 0x0000000c16187c10 */ /* 0x040fe4000ff1e0ff */
[----:B------:R-:W-:Y:S02]  /*02c0*/  IADD3 R8, P1, PT, R22, R18, RZ ;  /* 0x0000001216087210 */ /* 0x000fe40007f3e0ff */
[C---:B------:R-:W-:Y:S02]  /*02d0*/  IADD3.X R25, PT, PT, R23.reuse, UR5, RZ, P0, !PT ;  /* 0x0000000517197c10 */ /* 0x040fe400087fe4ff */
[----:B------:R-:W-:-:S03]  /*02e0*/  IADD3.X R9, PT, PT, R23, R19, RZ, P1, !PT ;  /* 0x0000001317097210 */ /* 0x000fc60000ffe4ff */
[----:B------:R-:W2:Y:S04]  /*02f0*/  LDG.E R11, desc[UR16][R24.64] ;  /* 0x00000010180b7981 */ /* 0x000ea8000c1e1900 */
[----:B------:R-:W3:Y:S01]  /*0300*/  LDG.E R8, desc[UR16][R8.64] ;  /* 0x0000001008087981 */ /* 0x000ee2000c1e1900 */
[----:B------:R-:W-:-:S04]  /*0310*/  IADD3 R26, P0, PT, R20, R18, RZ ;  /* 0x00000012141a7210 */ /* 0x000fc80007f1e0ff */
[----:B------:R-:W-:Y:S01]  /*0320*/  IADD3.X R27, PT, PT, R21, R19, RZ, P0, !PT ;  /* 0x00000013151b7210 */ /* 0x000fe200007fe4ff */
[----:B--2---:R-:W-:Y:S04]  /*0330*/  STS [R6], R11 ;  /* 0x0000000b06007388 */ /* 0x004fe80000000800 */
[----:B---3--:R-:W-:Y:S01]  /*0340*/  STS [R5], R8 ;  /* 0x0000000805007388 */ /* 0x008fe20000000800 */
[----:B------:R-:W-:Y:S06]  /*0350*/  BAR.SYNC.DEFER_BLOCKING 0x0 ;  /* 0x0000000000007b1d */ /* 0x000fec0000010000 */
[----:B------:R-:W-:Y:S04]  /*0360*/  LDS R10, [R0] ;  /* 0x00000000000a7984 */ /* 0x000fe80000000800 */
[----:B------:R-:W0:Y:S04]  /*0370*/  LDS.128 R12, [R16] ;  /* 0x00000000100c7984 */ /* 0x000e280000000c00 */
[----:B------:R-:W-:Y:S01]  /*0380*/  LDS R28, [R0+0x20] ;  /* 0x00002000001c7984 */ /* 0x000fe20000000800 */
[----:B0-----:R-:W-:-:S03]  /*0390*/  FFMA R10, R12, R10, R17 ;  /* 0x0000000a0c0a7223 */ /* 0x001fc60000000011 */
[----:B------:R-:W0:Y:S04]  /*03a0*/  LDS R17, [R0+0x10] ;  /* 0x0000100000117984 */ /* 0x000e280000000800 */
[----:B------:R-:W1:Y:S01]  /*03b0*/  LDS R12, [R0+0x30] ;  /* 0x00003000000c7984 */ /* 0x000e620000000800 */
[----:B------:R-:W-:Y:S06]  /*03c0*/  BAR.SYNC.DEFER_BLOCKING 0x0 ;  /* 0x0000000000007b1d */ /* 0x000fec0000010000 */
[----:B------:R-:W2:Y:S04]  /*03d0*/  LDG.E R29, desc[UR16][R24.64+0x10] ;  /* 0x00001010181d7981 */ /* 0x000ea8000c1e1900 */
[----:B------:R3:W4:Y:S01]  /*03e0*/  LDG.E R8, desc[UR16][R26.64] ;  /* 0x000000101a087981 */ /* 0x000722000c1e1900 */
[----:B0-----:R-:W-:-:S04]  /*03f0*/  FFMA R13, R17, R13, R10 ;  /* 0x0000000d110d7223 */ /* 0x001fc8000000000a */
[----:B------:R-:W-:-:S04]  /*0400*/  FFMA R13, R28, R14, R13 ;  /* 0x0000000e1c0d7223 */ /* 0x000fc8000000000d */
[----:B-1----:R-:W-:Y:S01]  /*0410*/  FFMA R15, R12, R15, R13 ;  /* 0x0000000f0c0f7223 */ /* 0x002fe2000000000d */
[----:B------:R-:W-:-:S03]  /*0420*/  IMAD.WIDE R12, R2, 0x8, R22 ;  /* 0x00000008020c7825 */ /* 0x000fc600078e0216 */
[----:B---3--:R-:W-:-:S04]  /*0430*/  IADD3 R26, P0, PT, R12, R18, RZ ;  /* 0x000000120c1a7210 */ /* 0x008fc80007f1e0ff */
[----:B------:R-:W-:Y:S01]  /*0440*/  IADD3.X R27, PT, PT, R13, R19, RZ, P0, !PT ;  /* 0x000000130d1b7210 */ /* 0x000fe200007fe4ff */
[----:B--2---:R-:W-:Y:S04]  /*0450*/  STS [R6], R29 ;  /* 0x0000001d06007388 */ /* 0x004fe80000000800 */
[----:B----4-:R-:W-:Y:S01]  /*0460*/  STS [R5], R8 ;  /* 0x0000000805007388 */ /* 0x010fe20000000800 */
[----:B------:R-:W-:Y:S06]  /*0470*/  BAR.SYNC.DEFER_BLOCKING 0x0 ;  /* 0x0000000000007b1d */ /* 0x000fec0000010000 */
[----:B------:R-:W-:Y:S04]  /*0480*/  LDS R17, [R0] ;  /* 0x0000000000117984 */ /* 0x000fe80000000800 */
[----:B------:R-:W0:Y:S04]  /*0490*/  LDS.128 R8, [R16] ;  /* 0x0000000010087984 */ /* 0x000e280000000c00 */
[----:B------:R-:W1:Y:S01]  /*04a0*/  LDS R14, [R0+0x10] ;  /* 0x00001000000e7984 */ /* 0x000e620000000800 */
[----:B0-----:R-:W-:-:S03]  /*04b0*/  FFMA R15, R8, R17, R15 ;  /* 0x00000011080f7223 */ /* 0x001fc6000000000f */
[----:B------:R-:W0:Y:S04]  /*04c0*/  LDS R17, [R0+0x20] ;  /* 0x0000200000117984 */ /* 0x000e280000000800 */
[----:B------:R-:W2:Y:S01]  /*04d0*/  LDS R8, [R0+0x30] ;  /* 0x0000300000087984 */ /* 0x000ea20000000800 */
[----:B------:R-:W-:Y:S01]  /*04e0*/  BAR.SYNC.DEFER_BLOCKING 0x0 ;  /* 0x0000000000007b1d */ /* 0x000fe20000010000 */
[----:B-1----:R-:W-:-:S05]  /*04f0*/  FFMA R28, R14, R9, R15 ;  /* 0x000000090e1c7223 */ /* 0x002fca000000000f */
[----:B------:R-:W3:Y:S04]  /*0500*/  LDG.E R9, desc[UR16][R24.64+0x20] ;  /* 0x0000201018097981 */ /* 0x000ee8000c1e1900 */
[----:B------:R-:W4:Y:S01]  /*0510*/  LDG.E R12, desc[UR16][R26.64] ;  /* 0x000000101a0c7981 */ /* 0x000f22000c1e1900 */
[----:B0-----:R-:W-:-:S04]  /*0520*/  FFMA R17, R17, R10, R28 ;  /* 0x0000000a11117223 */ /* 0x001fc8000000001c */
[----:B--2---:R-:W-:Y:S01]  /*0530*/  FFMA R11, R8, R11, R17 ;  /* 0x0000000b080b7223 */ /* 0x004fe20000000011 */
[----:B---3--:R0:W-:Y:S04]  /*0540*/  STS [R6], R9 ;  /* 0x0000000906007388 */ /* 0x0081e80000000800 */
[----:B----4-:R-:W-:Y:S01]  /*0550*/  STS [R5], R12 ;  /* 0x0000000c05007388 */ /* 0x010fe20000000800 */
[----:B------:R-:W-:Y:S06]  /*0560*/  BAR.SYNC.DEFER_BLOCKING 0x0 ;  /* 0x0000000000007b1d */ /* 0x000fec0000010000 */
[----:B------:R-:W-:Y:S04]  /*0570*/  LDS R29, [R0] ;  /* 0x00000000001d7984 */ /* 0x000fe80000000800 */
[----:B------:R-:W1:Y:S04]  /*0580*/  LDS.128 R12, [R16] ;  /* 0x00000000100c7984 */ /* 0x000e680000000c00 */
[----:B------:R-:W2:Y:S01]  /*0590*/  LDS R10, [R0+0x10] ;  /* 0x00001000000a7984 */ /* 0x000ea20000000800 */
[----:B0-----:R-:W-:-:S03]  /*05a0*/  IMAD.WIDE R8, R2, 0xc, R22 ;  /* 0x0000000c02087825 */ /* 0x001fc600078e0216 */
[----:B------:R-:W-:-:S04]  /*05b0*/  IADD3 R26, P0, PT, R8, R18, RZ ;  /* 0x00000012081a7210 */ /* 0x000fc80007f1e0ff */
[----:B------:R-:W-:Y:S01]  /*05c0*/  IADD3.X R27, PT, PT, R9, R19, RZ, P0, !PT ;  /* 0x00000013091b7210 */ /* 0x000fe200007fe4ff */
[----:B-1----:R-:W-:Y:S02]  /*05d0*/  FFMA R11, R12, R29, R11 ;  /* 0x0000001d0c0b7223 */ /* 0x002fe4000000000b */
[----:B------:R-:W-:Y:S02]  /*05e0*/  LDS R12, [R0+0x30] ;  /* 0x00003000000c7984 */ /* 0x000fe40000000800 */
[----:B--2---:R-:W-:Y:S02]  /*05f0*/  FFMA R28, R10, R13, R11 ;  /* 0x0000000d0a1c7223 */ /* 0x004fe4000000000b */
[----:B------:R-:W0:Y:S01]  /*0600*/  LDS R13, [R0+0x20] ;  /* 0x00002000000d7984 */ /* 0x000e220000000800 */
[----:B------:R-:W-:Y:S06]  /*0610*/  BAR.SYNC.DEFER_BLOCKING 0x0 ;  /* 0x0000000000007b1d */ /* 0x000fec0000010000 */
[----:B------:R-:W2:Y:S04]  /*0620*/  LDG.E R25, desc[UR16][R24.64+0x30] ;  /* 0x0000301018197981 */ /* 0x000ea8000c1e1900 */
[----:B------:R-:W3:Y:S01]  /*0630*/  LDG.E R26, desc[UR16][R26.64] ;  /* 0x000000101a1a7981 */ /* 0x000ee2000c1e1900 */
[----:B0-----:R-:W-:Y:S01]  /*0640*/  FFMA R13, R13, R14, R28 ;  /* 0x0000000e0d0d7223 */ /* 0x001fe2000000001c */
[----:B------:R-:W-:-:S02]  /*0650*/  UIADD3 UR12, UP1, UPT, UR12, 0x40, URZ ;  /* 0x000000400c0c7890 */ /* 0x000fc4000ff3e0ff */
[----:B------:R-:W-:Y:S01]  /*0660*/  UIADD3 UR11, UPT, UPT, UR11, 0x4, URZ ;  /* 0x000000040b0b7890 */ /* 0x000fe2000fffe0ff */
[----:B------:R-:W-:Y:S01]  /*0670*/  FFMA R13, R12, R15, R13 ;  /* 0x0000000f0c0d7223 */ /* 0x000fe2000000000d */
        /* <DEDUP_REMOVED lines=12> */
[----:B-1----:R-:W-:-:S04]  /*0740*/  FFMA R9, R17, R9, R8 ;  /* 0x0000000911097223 */ /* 0x002fc80000000008 */
[----:B--2---:R-:W-:-:S04]  /*0750*/  FFMA R10, R14, R10, R9 ;  /* 0x0000000a0e0a7223 */ /* 0x004fc80000000009 */
[----:B---3--:R-:W-:Y:S01]  /*0760*/  FFMA R17, R28, R11, R10 ;  /* 0x0000000b1c117223 */ /* 0x008fe2000000000a */
[----:B------:R-:W-:Y:S06]  /*0770*/  BAR.SYNC.DEFER_BLOCKING 0x0 ;  /* 0x0000000000007b1d */ /* 0x000fec0000010000 */
[----:B------:R-:W-:Y:S05]  /*0780*/  BRA.U UP1, `(.L_x_15) ;  /* 0xfffffff901c87547 */ /* 0x000fea000b83ffff */
.L_x_14:
        /* <DEDUP_REMOVED lines=10> */
[----:B------:R-:W-:-:S04]  /*0830*/  IMAD.WIDE R18, R2, 0x4, R18 ;  /* 0x0000000402127825 */ /* 0x000fc800078e0212 */
[----:B------:R-:W-:Y:S01]  /*0840*/  IMAD.WIDE.U32 R22, R7, 0x4, R18 ;  /* 0x0000000407167825 */ /* 0x000fe200078e0012 */
[----:B---3--:R-:W-:Y:S04]  /*0850*/  STS [R6], R15 ;  /* 0x0000000f06007388 */ /* 0x008fe80000000800 */
[----:B--2---:R-:W-:Y:S01]  /*0860*/  STS [R5], R12 ;  /* 0x0000000c05007388 */ /* 0x004fe20000000800 */
[----:B------:R-:W-:Y:S06]  /*0870*/  BAR.SYNC.DEFER_BLOCKING 0x0 ;  /* 0x0000000000007b1d */ /* 0x000fec0000010000 */
[----:B------:R-:W-:Y:S04]  /*0880*/  LDS R29, [R0] ;  /* 0x00000000001d7984 */ /* 0x000fe80000000800 */
[----:B------:R-:W-:Y:S04]  /*0890*/  LDS R24, [R0+0x10] ;  /* 0x0000100000187984 */ /* 0x000fe80000000800 */
[----:B------:R-:W-:Y:S04]  /*08a0*/  LDS R25, [R0+0x20] ;  /* 0x0000200000197984 */ /* 0x000fe80000000800 */
[----:B------:R-:W-:Y:S04]  /*08b0*/  LDS R26, [R0+0x30] ;  /* 0x00003000001a7984 */ /* 0x000fe80000000800 */
[----:B------:R-:W0:Y:S01]  /*08c0*/  LDS.128 R8, [R16] ;  /* 0x0000000010087984 */ /* 0x000e220000000c00 */
[----:B------:R-:W-:Y:S06]  /*08d0*/  BAR.SYNC.DEFER_BLOCKING 0x0 ;  /* 0x0000000000007b1d */ /* 0x000fec0000010000 */
[----:B------:R-:W2:Y:S04]  /*08e0*/  LDG.E R21, desc[UR16][R20.64+0x10] ;  /* 0x0000101014157981 */ /* 0x000ea8000c1e1900 */
[----:B------:R-:W3:Y:S01]  /*08f0*/  LDG.E R22, desc[UR16][R22.64] ;  /* 0x0000001016167981 */ /* 0x000ee2000c1e1900 */
[----:B0-----:R-:W-:-:S04]  /*0900*/  FFMA R29, R8, R29, R17 ;  /* 0x0000001d081d7223 */ /* 0x001fc80000000011 */
[----:B------:R-:W-:-:S04]  /*0910*/  FFMA R24, R24, R9, R29 ;  /* 0x0000000918187223 */ /* 0x000fc8000000001d */
[----:B------:R-:W-:-:S04]  /*0920*/  FFMA R25, R25, R10, R24 ;  /* 0x0000000a19197223 */ /* 0x000fc80000000018 */
[----:B------:R-:W-:Y:S01]  /*0930*/  FFMA R11, R26, R11, R25 ;  /* 0x0000000b1a0b7223 */ /* 0x000fe20000000019 */
[----:B------:R-:W-:Y:S01]  /*0940*/  UIADD3 UR12, UP1, UPT, UR12, 0x20, URZ ;  /* 0x000000200c0c7890 */ /* 0x000fe2000ff3e0ff */
[----:B------:R-:W-:-:S03]  /*0950*/  IMAD.WIDE R18, R2, 0x4, R18 ;  /* 0x0000000402127825 */ /* 0x000fc600078e0212 */
[----:B------:R-:W-:Y:S01]  /*0960*/  UIADD3.X UR5, UPT, UPT, URZ, UR5, URZ, UP1, !UPT ;  /* 0x00000005ff057290 */ /* 0x000fe20008ffe4ff */
        /* <DEDUP_REMOVED lines=13> */
.L_x_16:
[----:B------:R-:W-:Y:S02]  /*0a40*/  MOV R12, UR12 ;  /* 0x0000000c000c7c02 */ /* 0x000fe40008000f00 */
[----:B------:R-:W-:Y:S01]  /*0a50*/  MOV R13, UR5 ;  /* 0x00000005000d7c02 */ /* 0x000fe20008000f00 */
[----:B------:R-:W-:Y:S06]  /*0a60*/  BRA.U UP0, `(.L_x_13) ;  /* 0x0000000100447547 */ /* 0x000fec000b800000 */
[----:B------:R-:W-:-:S04]  /*0a70*/  IMAD.WIDE.U32 R12, R7, 0x4, R12 ;  /* 0x00000004070c7825 */ /* 0x000fc800078e000c */
[----:B------:R-:W-:Y:S02]  /*0a80*/  IMAD.WIDE.U32 R18, R7, 0x4, R18 ;  /* 0x0000000407127825 */ /* 0x000fe400078e0012 */
        /* <DEDUP_REMOVED lines=15> */
.L_x_13:
        /* <DEDUP_REMOVED lines=8> */
.L_x_17:
        /* <DEDUP_REMOVED lines=16> */
.L_x_21:


//--------------------- .nv.shared._Z8cu_sgemmILi32EEvPKfS1_Pfiii --------------------------
	.section	.nv.shared._Z8cu_sgemmILi32EEvPKfS1_Pfiii,"aw",@nobits
	.sectionflags	@""
	.align	4
.nv.shared._Z8cu_sgemmILi32EEvPKfS1_Pfiii:
	.zero		9216


//--------------------- .nv.shared.reserved.0     --------------------------
	.section	.nv.shared.reserved.0,"aw",@nobits
	.weak		__nv_reservedSMEM_offset_0_alias
	.size		__nv_reservedSMEM_offset_0_alias, 0, 64
	.other		__nv_reservedSMEM_offset_0_alias,@"STO_CUDA_RESERVED_SHARED STV_DEFAULT"
__nv_reservedSMEM_offset_0_alias:
	.zero		0
	.zero		64


//--------------------- .nv.shared._Z8cu_sgemmILi16EEvPKfS1_Pfiii --------------------------
	.section	.nv.shared._Z8cu_sgemmILi16EEvPKfS1_Pfiii,"aw",@nobits
	.sectionflags	@""
	.align	4
.nv.shared._Z8cu_sgemmILi16EEvPKfS1_Pfiii:
	.zero		3072


//--------------------- .nv.shared._Z8cu_sgemmILi8EEvPKfS1_Pfiii --------------------------
	.section	.nv.shared._Z8cu_sgemmILi8EEvPKfS1_Pfiii,"aw",@nobits
	.sectionflags	@""
	.align	4
.nv.shared._Z8cu_sgemmILi8EEvPKfS1_Pfiii:
	.zero		1536


//--------------------- .nv.shared._Z8cu_sgemmILi4EEvPKfS1_Pfiii --------------------------
	.section	.nv.shared._Z8cu_sgemmILi4EEvPKfS1_Pfiii,"aw",@nobits
	.sectionflags	@""
	.align	4
.nv.shared._Z8cu_sgemmILi4EEvPKfS1_Pfiii:
	.zero		1152


//--------------------- .nv.constant0._Z8cu_sgemmILi32EEvPKfS1_Pfiii --------------------------
	.section	.nv.constant0._Z8cu_sgemmILi32EEvPKfS1_Pfiii,"a",@progbits
	.sectionflags	@""
	.align	4
.nv.constant0._Z8cu_sgemmILi32EEvPKfS1_Pfiii:
	.zero		932


//--------------------- .nv.constant0._Z8cu_sgemmILi16EEvPKfS1_Pfiii --------------------------
	.section	.nv.constant0._Z8cu_sgemmILi16EEvPKfS1_Pfiii,"a",@progbits
	.sectionflags	@""
	.align	4
.nv.constant0._Z8cu_sgemmILi16EEvPKfS1_Pfiii:
	.zero		932


//--------------------- .nv.constant0._Z8cu_sgemmILi8EEvPKfS1_Pfiii --------------------------
	.section	.nv.constant0._Z8cu_sgemmILi8EEvPKfS1_Pfiii,"a",@progbits
	.sectionflags	@""
	.align	4
.nv.constant0._Z8cu_sgemmILi8EEvPKfS1_Pfiii:
	.zero		932


//--------------------- .nv.constant0._Z8cu_sgemmILi4EEvPKfS1_Pfiii --------------------------
	.section	.nv.constant0._Z8cu_sgemmILi4EEvPKfS1_Pfiii,"a",@progbits
	.sectionflags	@""
	.align	4
.nv.constant0._Z8cu_sgemmILi4EEvPKfS1_Pfiii:
	.zero		932


//--------------------- SYMBOLS --------------------------

	.type		.nv.reservedSmem.offset0,@object
	.size		.nv.reservedSmem.offset0,0x4
	.type		.nv.reservedSmem.cap,@object
	.size		.nv.reservedSmem.cap,0x4
